	.target	sm_90a

	.elftype	@"ET_EXEC"


//--------------------- .note.nv.tkinfo           --------------------------
	.section	.note.nv.tkinfo,"",@"SHT_NOTE"
	.sectionflags	@"SHF_NOTE_NV_TKINFO"
	.tkinfo
        /*0018*/ 	.word	0x00000002
        /*0030*/ 	.string	""
        /*0030*/ 	.string	"ptxas"
        /*0030*/ 	.string	"Cuda compilation tools, release 13.0, V13.0.88"
        /*0030*/ 	.string	"Build cuda_13.0.r13.0/compiler.36424714_0"
        /*0030*/ 	.string	"-arch sm_90a -m 64 "



//--------------------- .note.nv.cuinfo           --------------------------
	.section	.note.nv.cuinfo,"",@"SHT_NOTE"
	.sectionflags	@"SHF_NOTE_NV_CUINFO"
        /*0018*/ 	.short	0x0002
        /*001a*/ 	.short	0x005a
        /*001c*/ 	.short	0x0082
	.zero		2


//--------------------- .nv.info                  --------------------------
	.section	.nv.info,"",@"SHT_CUDA_INFO"
	.align	4


	//----- nvinfo : EIATTR_REGCOUNT
	.align		4
        /*0000*/ 	.byte	0x04, 0x2f
        /*0002*/ 	.short	(.L_15 - .L_14)
	.align		4
.L_14:
        /*0004*/ 	.word	index@(_ZN7cutlass13device_kernelINS_4gemm6kernel13GemmUniversalIN4cute5tupleIJiiiiEEENS1_10collective13CollectiveMmaINS1_34MainloopSm90TmaGmmaWarpSpecializedILi3ENS5_IJNS4_1CILi1EEENSA_ILi2EEESB_EEENS1_35KernelTmaWarpSpecializedCooperativeEEENS5_IJNSA_ILi256EEENSA_ILi64EEENSA_ILi32EEEEEENS_10bfloat16_tENS5_IJlSB_lEEESK_SL_NS4_8TiledMMAINS4_8MMA_AtomIJNS4_4SM904GMMA27MMA_64x64x16_F32BF16BF16_SSILNSP_5MajorE0ELSR_0ELNSP_7ScaleInE1ELSS_1EEEEEENS4_6LayoutINS5_IJSC_SB_SB_EEENS5_IJSB_NSA_ILi0EEESX_EEEEENS5_IJNS4_10UnderscoreES10_S10_EEEEENS4_23SM90_TMA_LOAD_MULTICASTENS4_14ComposedLayoutINS4_7SwizzleILi2ELi4ELi3EEENS4_18smem_ptr_flag_bitsILi16EEENSV_INS5_IJNSA_ILi8EEESI_EEENS5_IJSI_SB_EEEEEEEvNS4_8identityENS4_13SM90_TMA_LOADES1D_vS1E_EENS_8epilogue10collective6detail29Sm90TmaWarpSpecializedAdapterINS1I_15DefaultEpilogueISK_SL_SL_NS1H_6thread17LinearCombinationISK_Li1EffLNS1M_9ScaleType4KindE0ELNS_15FloatRoundStyleE2ESK_EENS1_15EpilogueDefaultEEEEEvvEEEEvNT_6ParamsE)
        /*0008*/ 	.word	0x000000a8


	//----- nvinfo : EIATTR_FRAME_SIZE
	.align		4
.L_15:
        /*000c*/ 	.byte	0x04, 0x11
        /*000e*/ 	.short	(.L_17 - .L_16)
	.align		4
.L_16:
        /*0010*/ 	.word	index@(_ZN7cutlass13device_kernelINS_4gemm6kernel13GemmUniversalIN4cute5tupleIJiiiiEEENS1_10collective13CollectiveMmaINS1_34MainloopSm90TmaGmmaWarpSpecializedILi3ENS5_IJNS4_1CILi1EEENSA_ILi2EEESB_EEENS1_35KernelTmaWarpSpecializedCooperativeEEENS5_IJNSA_ILi256EEENSA_ILi64EEENSA_ILi32EEEEEENS_10bfloat16_tENS5_IJlSB_lEEESK_SL_NS4_8TiledMMAINS4_8MMA_AtomIJNS4_4SM904GMMA27MMA_64x64x16_F32BF16BF16_SSILNSP_5MajorE0ELSR_0ELNSP_7ScaleInE1ELSS_1EEEEEENS4_6LayoutINS5_IJSC_SB_SB_EEENS5_IJSB_NSA_ILi0EEESX_EEEEENS5_IJNS4_10UnderscoreES10_S10_EEEEENS4_23SM90_TMA_LOAD_MULTICASTENS4_14ComposedLayoutINS4_7SwizzleILi2ELi4ELi3EEENS4_18smem_ptr_flag_bitsILi16EEENSV_INS5_IJNSA_ILi8EEESI_EEENS5_IJSI_SB_EEEEEEEvNS4_8identityENS4_13SM90_TMA_LOADES1D_vS1E_EENS_8epilogue10collective6detail29Sm90TmaWarpSpecializedAdapterINS1I_15DefaultEpilogueISK_SL_SL_NS1H_6thread17LinearCombinationISK_Li1EffLNS1M_9ScaleType4KindE0ELNS_15FloatRoundStyleE2ESK_EENS1_15EpilogueDefaultEEEEEvvEEEEvNT_6ParamsE)
        /*0014*/ 	.word	0x00000000


	//----- nvinfo : EIATTR_MIN_STACK_SIZE
	.align		4
.L_17:
        /*0018*/ 	.byte	0x04, 0x12
        /*001a*/ 	.short	(.L_19 - .L_18)
	.align		4
.L_18:
        /*001c*/ 	.word	index@(_ZN7cutlass13device_kernelINS_4gemm6kernel13GemmUniversalIN4cute5tupleIJiiiiEEENS1_10collective13CollectiveMmaINS1_34MainloopSm90TmaGmmaWarpSpecializedILi3ENS5_IJNS4_1CILi1EEENSA_ILi2EEESB_EEENS1_35KernelTmaWarpSpecializedCooperativeEEENS5_IJNSA_ILi256EEENSA_ILi64EEENSA_ILi32EEEEEENS_10bfloat16_tENS5_IJlSB_lEEESK_SL_NS4_8TiledMMAINS4_8MMA_AtomIJNS4_4SM904GMMA27MMA_64x64x16_F32BF16BF16_SSILNSP_5MajorE0ELSR_0ELNSP_7ScaleInE1ELSS_1EEEEEENS4_6LayoutINS5_IJSC_SB_SB_EEENS5_IJSB_NSA_ILi0EEESX_EEEEENS5_IJNS4_10UnderscoreES10_S10_EEEEENS4_23SM90_TMA_LOAD_MULTICASTENS4_14ComposedLayoutINS4_7SwizzleILi2ELi4ELi3EEENS4_18smem_ptr_flag_bitsILi16EEENSV_INS5_IJNSA_ILi8EEESI_EEENS5_IJSI_SB_EEEEEEEvNS4_8identityENS4_13SM90_TMA_LOADES1D_vS1E_EENS_8epilogue10collective6detail29Sm90TmaWarpSpecializedAdapterINS1I_15DefaultEpilogueISK_SL_SL_NS1H_6thread17LinearCombinationISK_Li1EffLNS1M_9ScaleType4KindE0ELNS_15FloatRoundStyleE2ESK_EENS1_15EpilogueDefaultEEEEEvvEEEEvNT_6ParamsE)
        /*0020*/ 	.word	0x00000000
.L_19:


//--------------------- .nv.compat                --------------------------
	.section	.nv.compat,"",@"SHT_CUDA_COMPAT_INFO"
	.align	4
        /*0000*/ 	.byte	0x02, 0x09, 0x01, 0x00, 0x02, 0x02, 0x04, 0x00, 0x02, 0x05, 0x05, 0x00, 0x03, 0x07, 0x01, 0x01
        /*0010*/ 	.byte	0x02, 0x03, 0x01, 0x00, 0x02, 0x06, 0x01, 0x00, 0x04, 0x0b, 0x08, 0x00, 0x00, 0x00, 0x00, 0x00
        /*0020*/ 	.byte	0x00, 0x00, 0x00, 0x00


//--------------------- .nv.info._ZN7cutlass13device_kernelINS_4gemm6kernel13GemmUniversalIN4cute5tupleIJiiiiEEENS1_10collective13CollectiveMmaINS1_34MainloopSm90TmaGmmaWarpSpecializedILi3ENS5_IJNS4_1CILi1EEENSA_ILi2EEESB_EEENS1_35KernelTmaWarpSpecializedCooperativeEEENS5_IJNSA_ILi256EEENSA_ILi64EEENSA_ILi32EEEEEENS_10bfloat16_tENS5_IJlSB_lEEESK_SL_NS4_8TiledMMAINS4_8MMA_AtomIJNS4_4SM904GMMA27MMA_64x64x16_F32BF16BF16_SSILNSP_5MajorE0ELSR_0ELNSP_7ScaleInE1ELSS_1EEEEEENS4_6LayoutINS5_IJSC_SB_SB_EEENS5_IJSB_NSA_ILi0EEESX_EEEEENS5_IJNS4_10UnderscoreES10_S10_EEEEENS4_23SM90_TMA_LOAD_MULTICASTENS4_14ComposedLayoutINS4_7SwizzleILi2ELi4ELi3EEENS4_18smem_ptr_flag_bitsILi16EEENSV_INS5_IJNSA_ILi8EEESI_EEENS5_IJSI_SB_EEEEEEEvNS4_8identityENS4_13SM90_TMA_LOADES1D_vS1E_EENS_8epilogue10collective6detail29Sm90TmaWarpSpecializedAdapterINS1I_15DefaultEpilogueISK_SL_SL_NS1H_6thread17LinearCombinationISK_Li1EffLNS1M_9ScaleType4KindE0ELNS_15FloatRoundStyleE2ESK_EENS1_15EpilogueDefaultEEEEEvvEEEEvNT_6ParamsE --------------------------
	.section	.nv.info._ZN7cutlass13device_kernelINS_4gemm6kernel13GemmUniversalIN4cute5tupleIJiiiiEEENS1_10collective13CollectiveMmaINS1_34MainloopSm90TmaGmmaWarpSpecializedILi3ENS5_IJNS4_1CILi1EEENSA_ILi2EEESB_EEENS1_35KernelTmaWarpSpecializedCooperativeEEENS5_IJNSA_ILi256EEENSA_ILi64EEENSA_ILi32EEEEEENS_10bfloat16_tENS5_IJlSB_lEEESK_SL_NS4_8TiledMMAINS4_8MMA_AtomIJNS4_4SM904GMMA27MMA_64x64x16_F32BF16BF16_SSILNSP_5MajorE0ELSR_0ELNSP_7ScaleInE1ELSS_1EEEEEENS4_6LayoutINS5_IJSC_SB_SB_EEENS5_IJSB_NSA_ILi0EEESX_EEEEENS5_IJNS4_10UnderscoreES10_S10_EEEEENS4_23SM90_TMA_LOAD_MULTICASTENS4_14ComposedLayoutINS4_7SwizzleILi2ELi4ELi3EEENS4_18smem_ptr_flag_bitsILi16EEENSV_INS5_IJNSA_ILi8EEESI_EEENS5_IJSI_SB_EEEEEEEvNS4_8identityENS4_13SM90_TMA_LOADES1D_vS1E_EENS_8epilogue10collective6detail29Sm90TmaWarpSpecializedAdapterINS1I_15DefaultEpilogueISK_SL_SL_NS1H_6thread17LinearCombinationISK_Li1EffLNS1M_9ScaleType4KindE0ELNS_15FloatRoundStyleE2ESK_EENS1_15EpilogueDefaultEEEEEvvEEEEvNT_6ParamsE,"",@"SHT_CUDA_INFO"
	.sectionflags	@""
	.align	4


	//----- nvinfo : EIATTR_CUDA_API_VERSION
	.align		4
        /*0000*/ 	.byte	0x04, 0x37
        /*0002*/ 	.short	(.L_21 - .L_20)
.L_20:
        /*0004*/ 	.word	0x00000082


	//----- nvinfo : EIATTR_KPARAM_INFO
	.align		4
.L_21:
        /*0008*/ 	.byte	0x04, 0x17
        /*000a*/ 	.short	(.L_23 - .L_22)
.L_22:
        /*000c*/ 	.word	0x00000000
        /*0010*/ 	.short	0x0000
        /*0012*/ 	.short	0x0070
        /*0014*/ 	.byte	0x00, 0xf0, 0x01, 0x10


	//----- nvinfo : EIATTR_SPARSE_MMA_MASK
	.align		4
.L_23:
        /*0018*/ 	.byte	0x03, 0x50
        /*001a*/ 	.short	0x0000


	//----- nvinfo : EIATTR_MAXREG_COUNT
	.align		4
        /*001c*/ 	.byte	0x03, 0x1b
        /*001e*/ 	.short	0x00a8


	//----- nvinfo : EIATTR_NUM_BARRIERS
	.align		4
        /*0020*/ 	.byte	0x02, 0x4c
        /*0022*/ 	.byte	0x01
	.zero		1


	//----- nvinfo : EIATTR_EXTERNS
	.align		4
        /*0024*/ 	.byte	0x04, 0x0f
        /*0026*/ 	.short	(.L_25 - .L_24)


	//   ....[0]....
	.align		4
.L_24:
        /*0028*/ 	.word	index@(__assertfail)


	//----- nvinfo : EIATTR_MERCURY_ISA_VERSION
	.align		4
.L_25:
        /*002c*/ 	.byte	0x03, 0x5f
        /*002e*/ 	.short	0x0101


	//----- nvinfo : EIATTR_INT_WARP_WIDE_INSTR_OFFSETS
	.align		4
        /*0030*/ 	.byte	0x04, 0x31
        /*0032*/ 	.short	(.L_27 - .L_26)


	//   ....[0]....
.L_26:
        /*0034*/ 	.word	0x00000460


	//   ....[1]....
        /*0038*/ 	.word	0x00000480


	//   ....[2]....
        /*003c*/ 	.word	0x00000610


	//   ....[3]....
        /*0040*/ 	.word	0x00001e50


	//----- nvinfo : EIATTR_COOP_GROUP_MASK_REGIDS
	.align		4
.L_27:
        /*0044*/ 	.byte	0x04, 0x29
        /*0046*/ 	.short	(.L_29 - .L_28)


	//   ....[0]....
.L_28:
        /*0048*/ 	.word	0xffffffff


	//   ....[1]....
        /*004c*/ 	.word	0xffffffff


	//   ....[2]....
        /*0050*/ 	.word	0xffffffff


	//   ....[3]....
        /*0054*/ 	.word	0xffffffff


	//   ....[4]....
        /*0058*/ 	.word	0xffffffff


	//   ....[5]....
        /*005c*/ 	.word	0xffffffff


	//----- nvinfo : EIATTR_COOP_GROUP_INSTR_OFFSETS
	.align		4
.L_29:
        /*0060*/ 	.byte	0x04, 0x28
        /*0062*/ 	.short	(.L_31 - .L_30)


	//   ....[0]....
.L_30:
        /*0064*/ 	.word	0x00000060


	//   ....[1]....
        /*0068*/ 	.word	0x00000070


	//   ....[2]....
        /*006c*/ 	.word	0x00000130


	//   ....[3]....
        /*0070*/ 	.word	0x000002a0


	//   ....[4]....
        /*0074*/ 	.word	0x00000770


	//   ....[5]....
        /*0078*/ 	.word	0x00001410


	//----- nvinfo : EIATTR_REG_RECONFIG
	.align		4
.L_31:
        /*007c*/ 	.byte	0x01, 0x54
	.zero		2


	//----- nvinfo : EIATTR_SYSCALL_OFFSETS
	.align		4
        /*0080*/ 	.byte	0x04, 0x46
        /*0082*/ 	.short	(.L_33 - .L_32)


	//   ....[0]....
.L_32:
        /*0084*/ 	.word	0x00001600


	//----- nvinfo : EIATTR_MBARRIER_INSTR_OFFSETS
	.align		4
.L_33:
        /*0088*/ 	.byte	0x04, 0x39
        /*008a*/ 	.short	(.L_35 - .L_34)


	//   ....[0]....
.L_34:
        /*008c*/ 	.word	0x00000230
        /*0090*/ 	.word	0x000000ff
        /*0094*/ 	.word	0x00000000
        /*0098*/ 	.short	0x0100
        /*009a*/ 	.byte	0x08
	.zero		1


	//   ....[1]....
        /*009c*/ 	.word	0x00000240
        /*00a0*/ 	.word	0x000000ff
        /*00a4*/ 	.word	0x00000018
        /*00a8*/ 	.short	0x0100
        /*00aa*/ 	.byte	0x08
	.zero		1


	//   ....[2]....
        /*00ac*/ 	.word	0x00000250
        /*00b0*/ 	.word	0x000000ff
        /*00b4*/ 	.word	0x00000008
        /*00b8*/ 	.short	0x0100
        /*00ba*/ 	.byte	0x08
	.zero		1


	//   ....[3]....
        /*00bc*/ 	.word	0x00000260
        /*00c0*/ 	.word	0x000000ff
        /*00c4*/ 	.word	0x00000020
        /*00c8*/ 	.short	0x0100
        /*00ca*/ 	.byte	0x08
	.zero		1


	//   ....[4]....
        /*00cc*/ 	.word	0x00000270
        /*00d0*/ 	.word	0x000000ff
        /*00d4*/ 	.word	0x00000010
        /*00d8*/ 	.short	0x0100
        /*00da*/ 	.byte	0x08
	.zero		1


	//   ....[5]....
        /*00dc*/ 	.word	0x00000280
        /*00e0*/ 	.word	0x000000ff
        /*00e4*/ 	.word	0x00000028
        /*00e8*/ 	.short	0x0100
        /*00ea*/ 	.byte	0x08
	.zero		1


	//   ....[6]....
        /*00ec*/ 	.word	0x000006a0
        /*00f0*/ 	.word	0x000000ff
        /*00f4*/ 	.word	0x00000040
        /*00f8*/ 	.short	0x0100
        /*00fa*/ 	.byte	0x06
	.zero		1


	//   ....[7]....
        /*00fc*/ 	.word	0x00000720
        /*0100*/ 	.word	0x000000ff
        /*0104*/ 	.word	0x00000048
        /*0108*/ 	.short	0x0100
        /*010a*/ 	.byte	0x06
	.zero		1


	//   ....[8]....
        /*010c*/ 	.word	0x000016c0
        /*0110*/ 	.word	0x00000003
        /*0114*/ 	.word	0x00000000
        /*0118*/ 	.short	0x010a
        /*011a*/ 	.byte	0x3f
	.zero		1


	//   ....[9]....
        /*011c*/ 	.word	0x00001720
        /*0120*/ 	.word	0x00000003
        /*0124*/ 	.word	0x00000000
        /*0128*/ 	.short	0x010a
        /*012a*/ 	.byte	0x3f
	.zero		1


	//   ....[10]....
        /*012c*/ 	.word	0x00001a80
        /*0130*/ 	.word	0x00000005
        /*0134*/ 	.word	0x00000000
        /*0138*/ 	.short	0x010a
        /*013a*/ 	.byte	0x3f
	.zero		1


	//   ....[11]....
        /*013c*/ 	.word	0x00001ac0
        /*0140*/ 	.word	0x00000005
        /*0144*/ 	.word	0x00000000
        /*0148*/ 	.short	0x010a
        /*014a*/ 	.byte	0x3f
	.zero		1


	//   ....[12]....
        /*014c*/ 	.word	0x00001d00
        /*0150*/ 	.word	0x00000004
        /*0154*/ 	.word	0x00000000
        /*0158*/ 	.short	0x0101
        /*015a*/ 	.byte	0x3f
	.zero		1


	//   ....[13]....
        /*015c*/ 	.word	0x00001ef0
        /*0160*/ 	.word	0x00000000
        /*0164*/ 	.word	0x00000000
        /*0168*/ 	.short	0x0101
        /*016a*/ 	.byte	0x3f
	.zero		1


	//   ....[14]....
        /*016c*/ 	.word	0x00007940
        /*0170*/ 	.word	0x00000017
        /*0174*/ 	.word	0x00000018
        /*0178*/ 	.short	0x010a
        /*017a*/ 	.byte	0x3f
	.zero		1


	//   ....[15]....
        /*017c*/ 	.word	0x00007cd0
        /*0180*/ 	.word	0x00000006
        /*0184*/ 	.word	0x00000048
        /*0188*/ 	.short	0x0101
        /*018a*/ 	.byte	0x3f
	.zero		1


	//   ....[16]....
        /*018c*/ 	.word	0x00008410
        /*0190*/ 	.word	0x00000007
        /*0194*/ 	.word	0x00000000
        /*0198*/ 	.short	0x010a
        /*019a*/ 	.byte	0x3f
	.zero		1


	//   ....[17]....
        /*019c*/ 	.word	0x00008490
        /*01a0*/ 	.word	0x00000004
        /*01a4*/ 	.word	0x00000000
        /*01a8*/ 	.short	0x010a
        /*01aa*/ 	.byte	0x3f
	.zero		1


	//   ....[18]....
        /*01ac*/ 	.word	0x00008520
        /*01b0*/ 	.word	0x00000005
        /*01b4*/ 	.word	0x00000000
        /*01b8*/ 	.short	0x010a
        /*01ba*/ 	.byte	0x3f
	.zero		1


	//   ....[19]....
        /*01bc*/ 	.word	0x00008580
        /*01c0*/ 	.word	0x00000003
        /*01c4*/ 	.word	0x00000000
        /*01c8*/ 	.short	0x010a
        /*01ca*/ 	.byte	0x3f
	.zero		1


	//   ....[20]....
        /*01cc*/ 	.word	0x000085d0
        /*01d0*/ 	.word	0x00000005
        /*01d4*/ 	.word	0x00000000
        /*01d8*/ 	.short	0x010a
        /*01da*/ 	.byte	0x3f
	.zero		1


	//   ....[21]....
        /*01dc*/ 	.word	0x000086a0
        /*01e0*/ 	.word	0x00000017
        /*01e4*/ 	.word	0x00000018
        /*01e8*/ 	.short	0x010a
        /*01ea*/ 	.byte	0x3f
	.zero		1


	//   ....[22]....
        /*01ec*/ 	.word	0x00008770
        /*01f0*/ 	.word	0x00000007
        /*01f4*/ 	.word	0x00000000
        /*01f8*/ 	.short	0x010a
        /*01fa*/ 	.byte	0x3f
	.zero		1


	//   ....[23]....
        /*01fc*/ 	.word	0x000087c0
        /*0200*/ 	.word	0x00000004
        /*0204*/ 	.word	0x00000000
        /*0208*/ 	.short	0x010a
        /*020a*/ 	.byte	0x3f
	.zero		1


	//----- nvinfo : EIATTR_NUM_MBARRIERS
	.align		4
.L_35:
        /*020c*/ 	.byte	0x03, 0x38
        /*020e*/ 	.short	0x0008


	//----- nvinfo : EIATTR_EXIT_INSTR_OFFSETS
	.align		4
        /*0210*/ 	.byte	0x04, 0x1c
        /*0212*/ 	.short	(.L_37 - .L_36)


	//   ....[0]....
.L_36:
        /*0214*/ 	.word	0x00000950


	//   ....[1]....
        /*0218*/ 	.word	0x00001170


	//   ....[2]....
        /*021c*/ 	.word	0x000070d0


	//   ....[3]....
        /*0220*/ 	.word	0x00007630


	//   ....[4]....
        /*0224*/ 	.word	0x00008570


	//----- nvinfo : EIATTR_MAX_THREADS
	.align		4
.L_37:
        /*0228*/ 	.byte	0x04, 0x05
        /*022a*/ 	.short	(.L_39 - .L_38)
.L_38:
        /*022c*/ 	.word	0x00000180
        /*0230*/ 	.word	0x00000001
        /*0234*/ 	.word	0x00000001


	//----- nvinfo : EIATTR_CRS_STACK_SIZE
	.align		4
.L_39:
        /*0238*/ 	.byte	0x04, 0x1e
        /*023a*/ 	.short	(.L_41 - .L_40)
.L_40:
        /*023c*/ 	.word	0x00000000


	//----- nvinfo : EIATTR_CBANK_PARAM_SIZE
	.align		4
.L_41:
        /*0240*/ 	.byte	0x03, 0x19
        /*0242*/ 	.short	0x0470


	//----- nvinfo : EIATTR_PARAM_CBANK
	.align		4
        /*0244*/ 	.byte	0x04, 0x0a
        /*0246*/ 	.short	(.L_43 - .L_42)
	.align		4
.L_42:
        /*0248*/ 	.word	index@(.nv.constant0._ZN7cutlass13device_kernelINS_4gemm6kernel13GemmUniversalIN4cute5tupleIJiiiiEEENS1_10collective13CollectiveMmaINS1_34MainloopSm90TmaGmmaWarpSpecializedILi3ENS5_IJNS4_1CILi1EEENSA_ILi2EEESB_EEENS1_35KernelTmaWarpSpecializedCooperativeEEENS5_IJNSA_ILi256EEENSA_ILi64EEENSA_ILi32EEEEEENS_10bfloat16_tENS5_IJlSB_lEEESK_SL_NS4_8TiledMMAINS4_8MMA_AtomIJNS4_4SM904GMMA27MMA_64x64x16_F32BF16BF16_SSILNSP_5MajorE0ELSR_0ELNSP_7ScaleInE1ELSS_1EEEEEENS4_6LayoutINS5_IJSC_SB_SB_EEENS5_IJSB_NSA_ILi0EEESX_EEEEENS5_IJNS4_10UnderscoreES10_S10_EEEEENS4_23SM90_TMA_LOAD_MULTICASTENS4_14ComposedLayoutINS4_7SwizzleILi2ELi4ELi3EEENS4_18smem_ptr_flag_bitsILi16EEENSV_INS5_IJNSA_ILi8EEESI_EEENS5_IJSI_SB_EEEEEEEvNS4_8identityENS4_13SM90_TMA_LOADES1D_vS1E_EENS_8epilogue10collective6detail29Sm90TmaWarpSpecializedAdapterINS1I_15DefaultEpilogueISK_SL_SL_NS1H_6thread17LinearCombinationISK_Li1EffLNS1M_9ScaleType4KindE0ELNS_15FloatRoundStyleE2ESK_EENS1_15EpilogueDefaultEEEEEvvEEEEvNT_6ParamsE)
        /*024c*/ 	.short	0x0210
        /*024e*/ 	.short	0x0470


	//----- nvinfo : EIATTR_SW_WAR
	.align		4
.L_43:
        /*0250*/ 	.byte	0x04, 0x36
        /*0252*/ 	.short	(.L_45 - .L_44)
.L_44:
        /*0254*/ 	.word	0x00000008
.L_45:


//--------------------- .nv.callgraph             --------------------------
	.section	.nv.callgraph,"",@"SHT_CUDA_CALLGRAPH"
	.align	4
	.sectionentsize	8
	.align		4
        /*0000*/ 	.word	0x00000000
	.align		4
        /*0004*/ 	.word	0xffffffff
	.align		4
        /*0008*/ 	.word	index@(_ZN7cutlass13device_kernelINS_4gemm6kernel13GemmUniversalIN4cute5tupleIJiiiiEEENS1_10collective13CollectiveMmaINS1_34MainloopSm90TmaGmmaWarpSpecializedILi3ENS5_IJNS4_1CILi1EEENSA_ILi2EEESB_EEENS1_35KernelTmaWarpSpecializedCooperativeEEENS5_IJNSA_ILi256EEENSA_ILi64EEENSA_ILi32EEEEEENS_10bfloat16_tENS5_IJlSB_lEEESK_SL_NS4_8TiledMMAINS4_8MMA_AtomIJNS4_4SM904GMMA27MMA_64x64x16_F32BF16BF16_SSILNSP_5MajorE0ELSR_0ELNSP_7ScaleInE1ELSS_1EEEEEENS4_6LayoutINS5_IJSC_SB_SB_EEENS5_IJSB_NSA_ILi0EEESX_EEEEENS5_IJNS4_10UnderscoreES10_S10_EEEEENS4_23SM90_TMA_LOAD_MULTICASTENS4_14ComposedLayoutINS4_7SwizzleILi2ELi4ELi3EEENS4_18smem_ptr_flag_bitsILi16EEENSV_INS5_IJNSA_ILi8EEESI_EEENS5_IJSI_SB_EEEEEEEvNS4_8identityENS4_13SM90_TMA_LOADES1D_vS1E_EENS_8epilogue10collective6detail29Sm90TmaWarpSpecializedAdapterINS1I_15DefaultEpilogueISK_SL_SL_NS1H_6thread17LinearCombinationISK_Li1EffLNS1M_9ScaleType4KindE0ELNS_15FloatRoundStyleE2ESK_EENS1_15EpilogueDefaultEEEEEvvEEEEvNT_6ParamsE)
	.align		4
        /*000c*/ 	.word	index@(__assertfail)
	.align		4
        /*0010*/ 	.word	0x00000000
	.align		4
        /*0014*/ 	.word	0xfffffffe
	.align		4
        /*0018*/ 	.word	0x00000000
	.align		4
        /*001c*/ 	.word	0xfffffffd
	.align		4
        /*0020*/ 	.word	0x00000000
	.align		4
        /*0024*/ 	.word	0xfffffffc


//--------------------- .nv.constant4             --------------------------
	.section	.nv.constant4,"a",@progbits
	.align	8
	.align		8
.nv.constant4:
        /*0000*/ 	.dword	__assertfail
	.align		8
        /*0008*/ 	.dword	__unnamed_1
	.align		8
        /*0010*/ 	.dword	_ZN39_INTERNAL_8cc0daa8_4_k_cu_6c2355f5_27084cuda3std3__45__cpo5beginE
	.align		8
        /*0018*/ 	.dword	_ZN39_INTERNAL_8cc0daa8_4_k_cu_6c2355f5_27084cuda3std3__45__cpo3endE
	.align		8
        /*0020*/ 	.dword	_ZN39_INTERNAL_8cc0daa8_4_k_cu_6c2355f5_27084cuda3std3__45__cpo6cbeginE
	.align		8
        /*0028*/ 	.dword	_ZN39_INTERNAL_8cc0daa8_4_k_cu_6c2355f5_27084cuda3std3__45__cpo4cendE
	.align		8
        /*0030*/ 	.dword	_ZN39_INTERNAL_8cc0daa8_4_k_cu_6c2355f5_27084cuda3std3__441_GLOBAL__N__8cc0daa8_4_k_cu_6c2355f5_27086ignoreE
	.align		8
        /*0038*/ 	.dword	_ZN39_INTERNAL_8cc0daa8_4_k_cu_6c2355f5_27084cuda3std3__419piecewise_constructE
	.align		8
        /*0040*/ 	.dword	_ZN39_INTERNAL_8cc0daa8_4_k_cu_6c2355f5_27084cuda3std3__48in_placeE
	.align		8
        /*0048*/ 	.dword	_ZN39_INTERNAL_8cc0daa8_4_k_cu_6c2355f5_27084cuda3std6ranges3__45__cpo4swapE
	.align		8
        /*0050*/ 	.dword	_ZN39_INTERNAL_8cc0daa8_4_k_cu_6c2355f5_27084cuda3std6ranges3__45__cpo9iter_moveE
	.align		8
        /*0058*/ 	.dword	_ZN39_INTERNAL_8cc0daa8_4_k_cu_6c2355f5_27084cute7productE
	.align		8
        /*0060*/ 	.dword	_ZN39_INTERNAL_8cc0daa8_4_k_cu_6c2355f5_27084cute1_E
	.align		8
        /*0068*/ 	.dword	$str$22
	.align		8
        /*0070*/ 	.dword	$str$23


//--------------------- .text._ZN7cutlass13device_kernelINS_4gemm6kernel13GemmUniversalIN4cute5tupleIJiiiiEEENS1_10collective13CollectiveMmaINS1_34MainloopSm90TmaGmmaWarpSpecializedILi3ENS5_IJNS4_1CILi1EEENSA_ILi2EEESB_EEENS1_35KernelTmaWarpSpecializedCooperativeEEENS5_IJNSA_ILi256EEENSA_ILi64EEENSA_ILi32EEEEEENS_10bfloat16_tENS5_IJlSB_lEEESK_SL_NS4_8TiledMMAINS4_8MMA_AtomIJNS4_4SM904GMMA27MMA_64x64x16_F32BF16BF16_SSILNSP_5MajorE0ELSR_0ELNSP_7ScaleInE1ELSS_1EEEEEENS4_6LayoutINS5_IJSC_SB_SB_EEENS5_IJSB_NSA_ILi0EEESX_EEEEENS5_IJNS4_10UnderscoreES10_S10_EEEEENS4_23SM90_TMA_LOAD_MULTICASTENS4_14ComposedLayoutINS4_7SwizzleILi2ELi4ELi3EEENS4_18smem_ptr_flag_bitsILi16EEENSV_INS5_IJNSA_ILi8EEESI_EEENS5_IJSI_SB_EEEEEEEvNS4_8identityENS4_13SM90_TMA_LOADES1D_vS1E_EENS_8epilogue10collective6detail29Sm90TmaWarpSpecializedAdapterINS1I_15DefaultEpilogueISK_SL_SL_NS1H_6thread17LinearCombinationISK_Li1EffLNS1M_9ScaleType4KindE0ELNS_15FloatRoundStyleE2ESK_EENS1_15EpilogueDefaultEEEEEvvEEEEvNT_6ParamsE --------------------------
	.section	.text._ZN7cutlass13device_kernelINS_4gemm6kernel13GemmUniversalIN4cute5tupleIJiiiiEEENS1_10collective13CollectiveMmaINS1_34MainloopSm90TmaGmmaWarpSpecializedILi3ENS5_IJNS4_1CILi1EEENSA_ILi2EEESB_EEENS1_35KernelTmaWarpSpecializedCooperativeEEENS5_IJNSA_ILi256EEENSA_ILi64EEENSA_ILi32EEEEEENS_10bfloat16_tENS5_IJlSB_lEEESK_SL_NS4_8TiledMMAINS4_8MMA_AtomIJNS4_4SM904GMMA27MMA_64x64x16_F32BF16BF16_SSILNSP_5MajorE0ELSR_0ELNSP_7ScaleInE1ELSS_1EEEEEENS4_6LayoutINS5_IJSC_SB_SB_EEENS5_IJSB_NSA_ILi0EEESX_EEEEENS5_IJNS4_10UnderscoreES10_S10_EEEEENS4_23SM90_TMA_LOAD_MULTICASTENS4_14ComposedLayoutINS4_7SwizzleILi2ELi4ELi3EEENS4_18smem_ptr_flag_bitsILi16EEENSV_INS5_IJNSA_ILi8EEESI_EEENS5_IJSI_SB_EEEEEEEvNS4_8identityENS4_13SM90_TMA_LOADES1D_vS1E_EENS_8epilogue10collective6detail29Sm90TmaWarpSpecializedAdapterINS1I_15DefaultEpilogueISK_SL_SL_NS1H_6thread17LinearCombinationISK_Li1EffLNS1M_9ScaleType4KindE0ELNS_15FloatRoundStyleE2ESK_EENS1_15EpilogueDefaultEEEEEvvEEEEvNT_6ParamsE,"ax",@progbits
	.align	128
.text._ZN7cutlass13device_kernelINS_4gemm6kernel13GemmUniversalIN4cute5tupleIJiiiiEEENS1_10collective13CollectiveMmaINS1_34MainloopSm90TmaGmmaWarpSpecializedILi3ENS5_IJNS4_1CILi1EEENSA_ILi2EEESB_EEENS1_35KernelTmaWarpSpecializedCooperativeEEENS5_IJNSA_ILi256EEENSA_ILi64EEENSA_ILi32EEEEEENS_10bfloat16_tENS5_IJlSB_lEEESK_SL_NS4_8TiledMMAINS4_8MMA_AtomIJNS4_4SM904GMMA27MMA_64x64x16_F32BF16BF16_SSILNSP_5MajorE0ELSR_0ELNSP_7ScaleInE1ELSS_1EEEEEENS4_6LayoutINS5_IJSC_SB_SB_EEENS5_IJSB_NSA_ILi0EEESX_EEEEENS5_IJNS4_10UnderscoreES10_S10_EEEEENS4_23SM90_TMA_LOAD_MULTICASTENS4_14ComposedLayoutINS4_7SwizzleILi2ELi4ELi3EEENS4_18smem_ptr_flag_bitsILi16EEENSV_INS5_IJNSA_ILi8EEESI_EEENS5_IJSI_SB_EEEEEEEvNS4_8identityENS4_13SM90_TMA_LOADES1D_vS1E_EENS_8epilogue10collective6detail29Sm90TmaWarpSpecializedAdapterINS1I_15DefaultEpilogueISK_SL_SL_NS1H_6thread17LinearCombinationISK_Li1EffLNS1M_9ScaleType4KindE0ELNS_15FloatRoundStyleE2ESK_EENS1_15EpilogueDefaultEEEEEvvEEEEvNT_6ParamsE:
        .type           _ZN7cutlass13device_kernelINS_4gemm6kernel13GemmUniversalIN4cute5tupleIJiiiiEEENS1_10collective13CollectiveMmaINS1_34MainloopSm90TmaGmmaWarpSpecializedILi3ENS5_IJNS4_1CILi1EEENSA_ILi2EEESB_EEENS1_35KernelTmaWarpSpecializedCooperativeEEENS5_IJNSA_ILi256EEENSA_ILi64EEENSA_ILi32EEEEEENS_10bfloat16_tENS5_IJlSB_lEEESK_SL_NS4_8TiledMMAINS4_8MMA_AtomIJNS4_4SM904GMMA27MMA_64x64x16_F32BF16BF16_SSILNSP_5MajorE0ELSR_0ELNSP_7ScaleInE1ELSS_1EEEEEENS4_6LayoutINS5_IJSC_SB_SB_EEENS5_IJSB_NSA_ILi0EEESX_EEEEENS5_IJNS4_10UnderscoreES10_S10_EEEEENS4_23SM90_TMA_LOAD_MULTICASTENS4_14ComposedLayoutINS4_7SwizzleILi2ELi4ELi3EEENS4_18smem_ptr_flag_bitsILi16EEENSV_INS5_IJNSA_ILi8EEESI_EEENS5_IJSI_SB_EEEEEEEvNS4_8identityENS4_13SM90_TMA_LOADES1D_vS1E_EENS_8epilogue10collective6detail29Sm90TmaWarpSpecializedAdapterINS1I_15DefaultEpilogueISK_SL_SL_NS1H_6thread17LinearCombinationISK_Li1EffLNS1M_9ScaleType4KindE0ELNS_15FloatRoundStyleE2ESK_EENS1_15EpilogueDefaultEEEEEvvEEEEvNT_6ParamsE,@function
        .size           _ZN7cutlass13device_kernelINS_4gemm6kernel13GemmUniversalIN4cute5tupleIJiiiiEEENS1_10collective13CollectiveMmaINS1_34MainloopSm90TmaGmmaWarpSpecializedILi3ENS5_IJNS4_1CILi1EEENSA_ILi2EEESB_EEENS1_35KernelTmaWarpSpecializedCooperativeEEENS5_IJNSA_ILi256EEENSA_ILi64EEENSA_ILi32EEEEEENS_10bfloat16_tENS5_IJlSB_lEEESK_SL_NS4_8TiledMMAINS4_8MMA_AtomIJNS4_4SM904GMMA27MMA_64x64x16_F32BF16BF16_SSILNSP_5MajorE0ELSR_0ELNSP_7ScaleInE1ELSS_1EEEEEENS4_6LayoutINS5_IJSC_SB_SB_EEENS5_IJSB_NSA_ILi0EEESX_EEEEENS5_IJNS4_10UnderscoreES10_S10_EEEEENS4_23SM90_TMA_LOAD_MULTICASTENS4_14ComposedLayoutINS4_7SwizzleILi2ELi4ELi3EEENS4_18smem_ptr_flag_bitsILi16EEENSV_INS5_IJNSA_ILi8EEESI_EEENS5_IJSI_SB_EEEEEEEvNS4_8identityENS4_13SM90_TMA_LOADES1D_vS1E_EENS_8epilogue10collective6detail29Sm90TmaWarpSpecializedAdapterINS1I_15DefaultEpilogueISK_SL_SL_NS1H_6thread17LinearCombinationISK_Li1EffLNS1M_9ScaleType4KindE0ELNS_15FloatRoundStyleE2ESK_EENS1_15EpilogueDefaultEEEEEvvEEEEvNT_6ParamsE,(.L_x_193 - _ZN7cutlass13device_kernelINS_4gemm6kernel13GemmUniversalIN4cute5tupleIJiiiiEEENS1_10collective13CollectiveMmaINS1_34MainloopSm90TmaGmmaWarpSpecializedILi3ENS5_IJNS4_1CILi1EEENSA_ILi2EEESB_EEENS1_35KernelTmaWarpSpecializedCooperativeEEENS5_IJNSA_ILi256EEENSA_ILi64EEENSA_ILi32EEEEEENS_10bfloat16_tENS5_IJlSB_lEEESK_SL_NS4_8TiledMMAINS4_8MMA_AtomIJNS4_4SM904GMMA27MMA_64x64x16_F32BF16BF16_SSILNSP_5MajorE0ELSR_0ELNSP_7ScaleInE1ELSS_1EEEEEENS4_6LayoutINS5_IJSC_SB_SB_EEENS5_IJSB_NSA_ILi0EEESX_EEEEENS5_IJNS4_10UnderscoreES10_S10_EEEEENS4_23SM90_TMA_LOAD_MULTICASTENS4_14ComposedLayoutINS4_7SwizzleILi2ELi4ELi3EEENS4_18smem_ptr_flag_bitsILi16EEENSV_INS5_IJNSA_ILi8EEESI_EEENS5_IJSI_SB_EEEEEEEvNS4_8identityENS4_13SM90_TMA_LOADES1D_vS1E_EENS_8epilogue10collective6detail29Sm90TmaWarpSpecializedAdapterINS1I_15DefaultEpilogueISK_SL_SL_NS1H_6thread17LinearCombinationISK_Li1EffLNS1M_9ScaleType4KindE0ELNS_15FloatRoundStyleE2ESK_EENS1_15EpilogueDefaultEEEEEvvEEEEvNT_6ParamsE)
        .other          _ZN7cutlass13device_kernelINS_4gemm6kernel13GemmUniversalIN4cute5tupleIJiiiiEEENS1_10collective13CollectiveMmaINS1_34MainloopSm90TmaGmmaWarpSpecializedILi3ENS5_IJNS4_1CILi1EEENSA_ILi2EEESB_EEENS1_35KernelTmaWarpSpecializedCooperativeEEENS5_IJNSA_ILi256EEENSA_ILi64EEENSA_ILi32EEEEEENS_10bfloat16_tENS5_IJlSB_lEEESK_SL_NS4_8TiledMMAINS4_8MMA_AtomIJNS4_4SM904GMMA27MMA_64x64x16_F32BF16BF16_SSILNSP_5MajorE0ELSR_0ELNSP_7ScaleInE1ELSS_1EEEEEENS4_6LayoutINS5_IJSC_SB_SB_EEENS5_IJSB_NSA_ILi0EEESX_EEEEENS5_IJNS4_10UnderscoreES10_S10_EEEEENS4_23SM90_TMA_LOAD_MULTICASTENS4_14ComposedLayoutINS4_7SwizzleILi2ELi4ELi3EEENS4_18smem_ptr_flag_bitsILi16EEENSV_INS5_IJNSA_ILi8EEESI_EEENS5_IJSI_SB_EEEEEEEvNS4_8identityENS4_13SM90_TMA_LOADES1D_vS1E_EENS_8epilogue10collective6detail29Sm90TmaWarpSpecializedAdapterINS1I_15DefaultEpilogueISK_SL_SL_NS1H_6thread17LinearCombinationISK_Li1EffLNS1M_9ScaleType4KindE0ELNS_15FloatRoundStyleE2ESK_EENS1_15EpilogueDefaultEEEEEvvEEEEvNT_6ParamsE,@"STO_CUDA_ENTRY STV_DEFAULT"
_ZN7cutlass13device_kernelINS_4gemm6kernel13GemmUniversalIN4cute5tupleIJiiiiEEENS1_10collective13CollectiveMmaINS1_34MainloopSm90TmaGmmaWarpSpecializedILi3ENS5_IJNS4_1CILi1EEENSA_ILi2EEESB_EEENS1_35KernelTmaWarpSpecializedCooperativeEEENS5_IJNSA_ILi256EEENSA_ILi64EEENSA_ILi32EEEEEENS_10bfloat16_tENS5_IJlSB_lEEESK_SL_NS4_8TiledMMAINS4_8MMA_AtomIJNS4_4SM904GMMA27MMA_64x64x16_F32BF16BF16_SSILNSP_5MajorE0ELSR_0ELNSP_7ScaleInE1ELSS_1EEEEEENS4_6LayoutINS5_IJSC_SB_SB_EEENS5_IJSB_NSA_ILi0EEESX_EEEEENS5_IJNS4_10UnderscoreES10_S10_EEEEENS4_23SM90_TMA_LOAD_MULTICASTENS4_14ComposedLayoutINS4_7SwizzleILi2ELi4ELi3EEENS4_18smem_ptr_flag_bitsILi16EEENSV_INS5_IJNSA_ILi8EEESI_EEENS5_IJSI_SB_EEEEEEEvNS4_8identityENS4_13SM90_TMA_LOADES1D_vS1E_EENS_8epilogue10collective6detail29Sm90TmaWarpSpecializedAdapterINS1I_15DefaultEpilogueISK_SL_SL_NS1H_6thread17LinearCombinationISK_Li1EffLNS1M_9ScaleType4KindE0ELNS_15FloatRoundStyleE2ESK_EENS1_15EpilogueDefaultEEEEEvvEEEEvNT_6ParamsE:
[----:B------:R-:W0:Y:S01]  /*0000*/  LDC R1, c[0x0][0x28] ;  /* 0x00000a00ff017b82 */ /* 0x000e220000000800 */
[----:B------:R-:W1:Y:S01]  /*0010*/  S2R R97, SR_TID.X ;  /* 0x0000000000617919 */ /* 0x000e620000002100 */
[----:B------:R-:W-:Y:S01]  /*0020*/  ELECT P0, URZ, PT ;  /* 0x00000000003f782f */ /* 0x000fe20003800000 */
[----:B------:R-:W-:Y:S01]  /*0030*/  BSSY B0, `(.L_x_0) ;  /* 0x000000f000007945 */ /* 0x000fe20003800000 */
[--C-:B-1----:R-:W-:Y:S02]  /*0040*/  SHF.R.U32.HI R0, RZ, 0x5, R97.reuse ;  /* 0x00000005ff007819 */ /* 0x102fe40000011661 */
[----:B------:R-:W-:-:S03]  /*0050*/  SHF.R.U32.HI R6, RZ, 0x7, R97 ;  /* 0x00000007ff067819 */ /* 0x000fc60000011661 */
[----:B------:R-:W1:Y:S04]  /*0060*/  SHFL.IDX PT, R3, R0, RZ, 0x1f ;  /* 0x00001fff00037589 */ /* 0x000e6800000e0000 */
[----:B------:R2:W3:Y:S01]  /*0070*/  SHFL.IDX PT, R2, R6, RZ, 0x1f ;  /* 0x00001fff06027589 */ /* 0x0004e200000e0000 */
[----:B-1----:R-:W-:-:S13]  /*0080*/  ISETP.NE.OR P0, PT, R3, RZ, !P0 ;  /* 0x000000ff0300720c */ /* 0x002fda0004705670 */
[----:B0-23--:R-:W-:Y:S05]  /*0090*/  @P0 BRA `(.L_x_1) ;  /* 0x0000000000200947 */ /* 0x00dfea0003800000 */
[----:B------:R-:W-:Y:S02]  /*00a0*/  ULDC.64 UR4, c[0x0][0x198] ;  /* 0x0000660000047ab9 */ /* 0x000fe40000000a00 */
[----:B------:R-:W-:Y:S02]  /*00b0*/  UIADD3 UR6, UP0, UR4, 0xf0, URZ ;  /* 0x000000f004067890 */ /* 0x000fe4000ff1e03f */
[----:B------:R-:W-:Y:S02]  /*00c0*/  UIADD3 UR4, UP1, UR4, 0x1f0, URZ ;  /* 0x000001f004047890 */ /* 0x000fe4000ff3e03f */
[----:B------:R-:W-:Y:S02]  /*00d0*/  UIADD3.X UR7, URZ, UR5, URZ, UP0, !UPT ;  /* 0x000000053f077290 */ /* 0x000fe400087fe43f */
[----:B------:R-:W-:-:S07]  /*00e0*/  UIADD3.X UR5, URZ, UR5, URZ, UP1, !UPT ;  /* 0x000000053f057290 */ /* 0x000fce0008ffe43f */
[----:B------:R0:W-:Y:S02]  /*00f0*/  UTMACCTL.PF [UR6] ;  /* 0x00000000060079b9 */ /* 0x0001e40008040000 */
[----:B------:R0:W-:Y:S02]  /*0100*/  UTMACCTL.PF [UR4] ;  /* 0x00000000040079b9 */ /* 0x0001e40008040000 */
[----:B0-----:R-:W-:Y:S01]  /*0110*/  NOP ;  /* 0x0000000000007918 */ /* 0x001fe20000000000 */
.L_x_1:
[----:B------:R-:W-:Y:S05]  /*0120*/  BSYNC B0 ;  /* 0x0000000000007941 */ /* 0x000fea0003800000 */
.L_x_0:
[----:B------:R-:W0:Y:S02]  /*0130*/  SHFL.IDX PT, R5, R0, RZ, 0x1f ;  /* 0x00001fff00057589 */ /* 0x000e2400000e0000 */
[----:B0-----:R-:W-:-:S13]  /*0140*/  ISETP.NE.AND P0, PT, R5, RZ, PT ;  /* 0x000000ff0500720c */ /* 0x001fda0003f05270 */
[----:B------:R-:W-:Y:S05]  /*0150*/  @P0 BRA `(.L_x_2) ;  /* 0x0000000000500947 */ /* 0x000fea0003800000 */
[----:B------:R-:W0:Y:S01]  /*0160*/  S2UR UR8, SR_CgaCtaId ;  /* 0x00000000000879c3 */ /* 0x000e220000008800 */
[----:B------:R-:W-:Y:S01]  /*0170*/  UMOV UR4, 0x400 ;  /* 0x0000040000047882 */ /* 0x000fe20000000000 */
[----:B------:R-:W-:Y:S01]  /*0180*/  UMOV UR5, 0x1 ;  /* 0x0000000100057882 */ /* 0x000fe20000000000 */
[----:B------:R-:W-:Y:S01]  /*0190*/  UMOV UR6, 0x4 ;  /* 0x0000000400067882 */ /* 0x000fe20000000000 */
[----:B------:R-:W-:Y:S01]  /*01a0*/  ELECT P0, URZ, PT ;  /* 0x00000000003f782f */ /* 0x000fe20003800000 */
[----:B------:R-:W-:-:S04]  /*01b0*/  UIADD3 UR6, -UR6, 0x100000, URZ ;  /* 0x0010000006067890 */ /* 0x000fc8000fffe13f */
[----:B------:R-:W-:Y:S02]  /*01c0*/  USHF.L.U32 UR7, UR6, 0xb, URZ ;  /* 0x0000000b06077899 */ /* 0x000fe4000800063f */
[----:B------:R-:W-:Y:S02]  /*01d0*/  USHF.L.U32 UR6, UR6, 0x1, URZ ;  /* 0x0000000106067899 */ /* 0x000fe4000800063f */
[----:B0-----:R-:W-:Y:S02]  /*01e0*/  ULEA UR8, UR8, UR4, 0x18 ;  /* 0x0000000408087291 */ /* 0x001fe4000f8ec03f */
[----:B------:R-:W-:-:S04]  /*01f0*/  UIADD3 UR4, -UR5, 0x100000, URZ ;  /* 0x0010000005047890 */ /* 0x000fc8000fffe13f */
[----:B------:R-:W-:Y:S02]  /*0200*/  USHF.L.U32 UR5, UR4, 0xb, URZ ;  /* 0x0000000b04057899 */ /* 0x000fe4000800063f */
[----:B------:R-:W-:Y:S01]  /*0210*/  USHF.L.U32 UR4, UR4, 0x1, URZ ;  /* 0x0000000104047899 */ /* 0x000fe2000800063f */
[----:B------:R-:W0:Y:S11]  /*0220*/  FENCE.VIEW.ASYNC.S ;  /* 0x00000000000073c6 */ /* 0x000e360000000000 */
[----:B0-----:R0:W1:Y:S01]  /*0230*/  SYNCS.EXCH.64 URZ, [UR8], UR4 ;  /* 0x00000004083f75b2 */ /* 0x0010620008000100 */
[----:B------:R0:W2:Y:S01]  /*0240*/  SYNCS.EXCH.64 URZ, [UR8+0x18], UR6 ;  /* 0x00001806083f75b2 */ /* 0x0000a20008000100 */
[----:B------:R0:W3:Y:S01]  /*0250*/  SYNCS.EXCH.64 URZ, [UR8+0x8], UR4 ;  /* 0x00000804083f75b2 */ /* 0x0000e20008000100 */
[----:B------:R0:W4:Y:S01]  /*0260*/  SYNCS.EXCH.64 URZ, [UR8+0x20], UR6 ;  /* 0x00002006083f75b2 */ /* 0x0001220008000100 */
[----:B------:R0:W0:Y:S01]  /*0270*/  SYNCS.EXCH.64 URZ, [UR8+0x10], UR4 ;  /* 0x00001004083f75b2 */ /* 0x0000220008000100 */
[----:B------:R0:W0:Y:S01]  /*0280*/  SYNCS.EXCH.64 URZ, [UR8+0x28], UR6 ;  /* 0x00002806083f75b2 */ /* 0x0000220008000100 */
[----:B------:R-:W-:Y:S01]  /*0290*/  NOP ;  /* 0x0000000000007918 */ /* 0x000fe20000000000 */
.L_x_2:
[----:B------:R-:W5:Y:S01]  /*02a0*/  SHFL.IDX PT, R0, R0, RZ, 0x1f ;  /* 0x00001fff00007589 */ /* 0x000f6200000e0000 */
[----:B------:R-:W-:Y:S01]  /*02b0*/  SHF.R.S32.HI R8, RZ, 0x1f, R97 ;  /* 0x0000001fff087819 */ /* 0x000fe20000011461 */
[----:B0-----:R-:W0:Y:S01]  /*02c0*/  S2UR UR8, SR_CTAID.X ;  /* 0x00000000000879c3 */ /* 0x001e220000002500 */
[----:B------:R-:W-:Y:S01]  /*02d0*/  ELECT P0, URZ, PT ;  /* 0x00000000003f782f */ /* 0x000fe20003800000 */
[----:B------:R-:W1:Y:S01]  /*02e0*/  S2R R4, SR_CTAID.Y ;  /* 0x0000000000047919 */ /* 0x000e620000002600 */
[----:B------:R-:W-:Y:S01]  /*02f0*/  LEA.HI R8, R8, R97, RZ, 0x7 ;  /* 0x0000006108087211 */ /* 0x000fe200078f38ff */
[----:B------:R-:W-:Y:S01]  /*0300*/  ULDC UR4, c[0x0][0x154] ;  /* 0x0000550000047ab9 */ /* 0x000fe20000000800 */
[----:B------:R-:W-:Y:S01]  /*0310*/  SHF.R.S32.HI R10, RZ, 0x1f, R5 ;  /* 0x0000001fff0a7819 */ /* 0x000fe20000011405 */
[----:B------:R-:W-:Y:S01]  /*0320*/  NOP ;  /* 0x0000000000007918 */ /* 0x000fe20000000000 */
[----:B------:R-:W-:Y:S01]  /*0330*/  LOP3.LUT R8, R8, 0xffffff80, RZ, 0xc0, !PT ;  /* 0xffffff8008087812 */ /* 0x000fe200078ec0ff */
[----:B------:R-:W2:Y:S01]  /*0340*/  LDC R14, c[0x0][0x140] ;  /* 0x00005000ff0e7b82 */ /* 0x000ea20000000800 */
[----:B------:R-:W-:Y:S01]  /*0350*/  LEA.HI R10, R10, R5, RZ, 0x2 ;  /* 0x000000050a0a7211 */ /* 0x000fe200078f10ff */
[----:B------:R-:W-:-:S02]  /*0360*/  NOP ;  /* 0x0000000000007918 */ /* 0x000fc40000000000 */
[----:B------:R-:W-:Y:S01]  /*0370*/  IMAD.IADD R8, R97, 0x1, -R8 ;  /* 0x0000000161087824 */ /* 0x000fe200078e0a08 */
[----:B------:R-:W-:-:S03]  /*0380*/  LOP3.LUT R10, R10, 0x3ffffffc, RZ, 0xc0, !PT ;  /* 0x3ffffffc0a0a7812 */ /* 0x000fc600078ec0ff */
[----:B------:R-:W3:Y:S01]  /*0390*/  LDC R12, c[0x0][0x144] ;  /* 0x00005100ff0c7b82 */ /* 0x000ee20000000800 */
[----:B------:R-:W-:Y:S01]  /*03a0*/  SHF.R.S32.HI R7, RZ, 0x1f, R8 ;  /* 0x0000001fff077819 */ /* 0x000fe20000011408 */
[----:B------:R-:W-:Y:S01]  /*03b0*/  IMAD.IADD R10, R5, 0x1, -R10 ;  /* 0x00000001050a7824 */ /* 0x000fe200078e0a0a */
[----:B------:R-:W-:Y:S02]  /*03c0*/  LOP3.LUT P2, RZ, R8, 0x7, RZ, 0xc0, !PT ;  /* 0x0000000708ff7812 */ /* 0x000fe4000784c0ff */
[----:B------:R-:W-:Y:S01]  /*03d0*/  LEA.HI R7, R7, R8, RZ, 0x3 ;  /* 0x0000000807077211 */ /* 0x000fe200078f18ff */
[----:B------:R-:W-:Y:S01]  /*03e0*/  VIADD R8, R2, 0xffffffff ;  /* 0xffffffff02087836 */ /* 0x000fe20000000000 */
[----:B-----5:R-:W-:Y:S02]  /*03f0*/  ISETP.NE.OR P0, PT, R0, RZ, !P0 ;  /* 0x000000ff0000720c */ /* 0x020fe40004705670 */
[--C-:B------:R-:W-:Y:S02]  /*0400*/  SHF.R.S32.HI R0, RZ, 0x3, R7.reuse ;  /* 0x00000003ff007819 */ /* 0x100fe40000011407 */
[----:B------:R-:W-:-:S02]  /*0410*/  SHF.R.S32.HI R7, RZ, 0x1f, R7 ;  /* 0x0000001fff077819 */ /* 0x000fc40000011407 */
[----:B0-----:R-:W-:Y:S02]  /*0420*/  I2FP.F32.U32 R11, UR8 ;  /* 0x00000008000b7c45 */ /* 0x001fe40008201000 */
[----:B------:R-:W-:Y:S02]  /*0430*/  LEA.HI R7, R7, R0, RZ, 0x2 ;  /* 0x0000000007077211 */ /* 0x000fe400078f10ff */
[----:B--2---:R-:W-:Y:S02]  /*0440*/  ISETP.EQ.U32.AND P3, PT, R14, 0x1, PT ;  /* 0x000000010e00780c */ /* 0x004fe40003f62070 */
[----:B-1----:R-:W-:Y:S01]  /*0450*/  I2FP.F32.U32 R9, R4 ;  /* 0x0000000400097245 */ /* 0x002fe20000201000 */
[----:B------:R-:W-:Y:S01]  /*0460*/  VOTEU.ALL UP0, P0 ;  /* 0x00000000003f7886 */ /* 0x000fe20000000000 */
[----:B------:R-:W-:Y:S01]  /*0470*/  LOP3.LUT R7, R7, 0xfffffffc, RZ, 0xc0, !PT ;  /* 0xfffffffc07077812 */ /* 0x000fe200078ec0ff */
[----:B------:R-:W-:Y:S01]  /*0480*/  VOTEU.ALL UP1, P0 ;  /* 0x00000000003f7886 */ /* 0x000fe20000020000 */
[----:B------:R-:W-:Y:S01]  /*0490*/  ISETP.GE.U32.AND P5, PT, R8, 0x2, PT ;  /* 0x000000020800780c */ /* 0x000fe20003fa6070 */
[----:B------:R-:W-:Y:S01]  /*04a0*/  FMUL R13, R9, UR4 ;  /* 0x00000004090d7c20 */ /* 0x000fe20008400000 */
[----:B------:R-:W0:Y:S01]  /*04b0*/  @!UP0 S2UR UR7, SR_CgaCtaId ;  /* 0x00000000000789c3 */ /* 0x000e220000008800 */
[----:B------:R-:W-:Y:S01]  /*04c0*/  ULDC UR4, c[0x0][0x150] ;  /* 0x0000540000047ab9 */ /* 0x000fe20000000800 */
[----:B------:R-:W-:-:S02]  /*04d0*/  IMAD.IADD R7, R0, 0x1, -R7 ;  /* 0x0000000100077824 */ /* 0x000fc400078e0a07 */
[----:B------:R-:W-:Y:S01]  /*04e0*/  FMUL R11, R11, UR4 ;  /* 0x000000040b0b7c20 */ /* 0x000fe20008400000 */
[----:B------:R-:W-:Y:S01]  /*04f0*/  SHF.R.S32.HI R0, RZ, 0x1f, R3 ;  /* 0x0000001fff007819 */ /* 0x000fe20000011403 */
[----:B------:R-:W1:Y:S01]  /*0500*/  F2I.U32.TRUNC.NTZ R13, R13 ;  /* 0x0000000d000d7305 */ /* 0x000e62000020f000 */
[----:B------:R-:W-:Y:S01]  /*0510*/  IMAD R7, R10, 0x4, R7 ;  /* 0x000000040a077824 */ /* 0x000fe200078e0207 */
[----:B------:R-:W-:Y:S01]  /*0520*/  UMOV UR4, 0x20 ;  /* 0x0000002000047882 */ /* 0x000fe20000000000 */
[----:B------:R-:W2:Y:S01]  /*0530*/  LDC R9, c[0x0][0x148] ;  /* 0x00005200ff097b82 */ /* 0x000ea20000000800 */
[----:B------:R-:W-:Y:S01]  /*0540*/  LEA.HI R0, R0, R3, RZ, 0x2 ;  /* 0x0000000300007211 */ /* 0x000fe200078f10ff */
[----:B------:R-:W-:Y:S01]  /*0550*/  IMAD.SHL.U32 R10, R7, 0x4, RZ ;  /* 0x00000004070a7824 */ /* 0x000fe200078e00ff */
[----:B------:R-:W-:Y:S01]  /*0560*/  @!UP0 UMOV UR6, 0x400 ;  /* 0x0000040000068882 */ /* 0x000fe20000000000 */
[----:B------:R-:W-:-:S04]  /*0570*/  @!UP0 UIADD3 UR4, -UR4, 0x100000, URZ ;  /* 0x0010000004048890 */ /* 0x000fc8000fffe13f */
[----:B------:R-:W-:Y:S02]  /*0580*/  @!UP0 USHF.L.U32 UR5, UR4, 0xb, URZ ;  /* 0x0000000b04058899 */ /* 0x000fe4000800063f */
[----:B------:R-:W-:Y:S01]  /*0590*/  @!UP0 USHF.L.U32 UR4, UR4, 0x1, URZ ;  /* 0x0000000104048899 */ /* 0x000fe2000800063f */
[----:B------:R-:W5:Y:S01]  /*05a0*/  F2I.U32.TRUNC.NTZ R11, R11 ;  /* 0x0000000b000b7305 */ /* 0x000f62000020f000 */
[----:B------:R-:W-:Y:S02]  /*05b0*/  LOP3.LUT R0, R0, 0xfffffffc, RZ, 0xc0, !PT ;  /* 0xfffffffc00007812 */ /* 0x000fe400078ec0ff */
[----:B------:R-:W-:-:S03]  /*05c0*/  LOP3.LUT R19, R7, 0xc, R10, 0x78, !PT ;  /* 0x0000000c07137812 */ /* 0x000fc600078e780a */
[----:B------:R-:W-:Y:S02]  /*05d0*/  IMAD.IADD R3, R3, 0x1, -R0 ;  /* 0x0000000103037824 */ /* 0x000fe400078e0a00 */
[----:B-1----:R-:W-:Y:S01]  /*05e0*/  IMAD.MOV R20, RZ, RZ, -R13 ;  /* 0x000000ffff147224 */ /* 0x002fe200078e0a0d */
[----:B0-----:R-:W-:Y:S02]  /*05f0*/  @!UP0 ULEA UR6, UR7, UR6, 0x18 ;  /* 0x0000000607068291 */ /* 0x001fe4000f8ec03f */
[----:B------:R-:W-:Y:S01]  /*0600*/  ISETP.NE.AND P1, PT, R3, 0x3, PT ;  /* 0x000000030300780c */ /* 0x000fe20003f25270 */
[----:B------:R-:W-:Y:S01]  /*0610*/  VOTEU.ALL UP0, P0 ;  /* 0x00000000003f7886 */ /* 0x000fe20000000000 */
[----:B------:R-:W-:Y:S01]  /*0620*/  ISETP.LT.U32.AND P0, PT, R19, 0x2, !P2 ;  /* 0x000000021300780c */ /* 0x000fe20005701070 */
[----:B-----5:R-:W-:Y:S01]  /*0630*/  IMAD.MOV R11, RZ, RZ, -R11 ;  /* 0x000000ffff0b7224 */ /* 0x020fe200078e0a0b */
[----:B------:R-:W-:Y:S02]  /*0640*/  ISETP.EQ.OR P1, PT, R3, RZ, !P1 ;  /* 0x000000ff0300720c */ /* 0x000fe40004f22670 */
[C---:B------:R-:W-:Y:S01]  /*0650*/  ISETP.NE.AND P2, PT, R2.reuse, RZ, PT ;  /* 0x000000ff0200720c */ /* 0x040fe20003f45270 */
[----:B--2---:R-:W-:Y:S01]  /*0660*/  IMAD R0, R9, R20, R4 ;  /* 0x0000001409007224 */ /* 0x004fe200078e0204 */
[----:B------:R-:W-:Y:S01]  /*0670*/  ISETP.EQ.AND P1, PT, R2, RZ, P1 ;  /* 0x000000ff0200720c */ /* 0x000fe20000f22270 */
[----:B---3--:R-:W-:Y:S01]  /*0680*/  IMAD R7, R12, R11, UR8 ;  /* 0x000000080c077e24 */ /* 0x008fe2000f8e020b */
[----:B------:R-:W0:Y:S02]  /*0690*/  FENCE.VIEW.ASYNC.S ;  /* 0x00000000000073c6 */ /* 0x000e240000000000 */
[----:B0-----:R0:W1:Y:S01]  /*06a0*/  @!UP0 SYNCS.EXCH.64 URZ, [UR6+0x40], UR4 ;  /* 0x00004004063f85b2 */ /* 0x0010620008000100 */
[----:B------:R-:W-:-:S02]  /*06b0*/  ISETP.NE.AND P4, PT, R0, R19, PT ;  /* 0x000000130000720c */ /* 0x000fc40003f85270 */
[----:B------:R-:W-:Y:S02]  /*06c0*/  SEL R18, RZ, 0x1, !P1 ;  /* 0x00000001ff127807 */ /* 0x000fe40004800000 */
[----:B------:R-:W-:Y:S02]  /*06d0*/  ISETP.EQ.OR P4, PT, R7, RZ, !P4 ;  /* 0x000000ff0700720c */ /* 0x000fe40006782670 */
[----:B------:R-:W-:Y:S02]  /*06e0*/  LOP3.LUT R0, R97, 0x7f, RZ, 0xc0, !PT ;  /* 0x0000007f61007812 */ /* 0x000fe400078ec0ff */
[----:B------:R-:W-:Y:S02]  /*06f0*/  PLOP3.LUT P0, PT, P0, P4, PT, 0x80, 0x0 ;  /* 0x000000000000781c */ /* 0x000fe40000709070 */
[----:B------:R-:W-:Y:S02]  /*0700*/  SEL R18, R18, 0x2, P5 ;  /* 0x0000000212127807 */ /* 0x000fe40002800000 */
[----:B------:R-:W-:Y:S01]  /*0710*/  P2R R114, PR, RZ, 0x1 ;  /* 0x00000001ff727803 */ /* 0x000fe20000000000 */
[----:B------:R0:W2:Y:S01]  /*0720*/  @!UP1 SYNCS.EXCH.64 URZ, [UR6+0x48], UR4 ;  /* 0x00004804063f95b2 */ /* 0x0000a20008000100 */
[----:B------:R-:W-:Y:S01]  /*0730*/  NOP ;  /* 0x0000000000007918 */ /* 0x000fe20000000000 */
[----:B------:R-:W-:Y:S06]  /*0740*/  @!P3 BRA `(.L_x_3) ;  /* 0x000000000008b947 */ /* 0x000fec0003800000 */
[----:B-12-4-:R-:W-:Y:S01]  /*0750*/  UCGABAR_ARV ;  /* 0x00000000000079c7 */ /* 0x016fe20008000000 */
[----:B------:R-:W-:Y:S05]  /*0760*/  BRA `(.L_x_4) ;  /* 0x0000000000047947 */ /* 0x000fea0003800000 */
.L_x_3:
[----:B-12-4-:R-:W-:Y:S01]  /*0770*/  NOP ;  /* 0x0000000000007918 */ /* 0x016fe20000000000 */
.L_x_4:
[----:B------:R-:W1:Y:S01]  /*0780*/  LDC R2, c[0x0][0x65c] ;  /* 0x00019700ff027b82 */ /* 0x000e620000000800 */
[----:B------:R-:W-:Y:S01]  /*0790*/  LOP3.LUT R5, R5, 0xffffefff, RZ, 0xc0, !PT ;  /* 0xffffefff05057812 */ /* 0x000fe200078ec0ff */
[----:B------:R-:W-:Y:S02]  /*07a0*/  IMAD.U32 R10, RZ, RZ, UR8 ;  /* 0x00000008ff0a7e24 */ /* 0x000fe4000f8e00ff */
[----:B------:R-:W-:Y:S01]  /*07b0*/  IMAD.MOV.U32 R11, RZ, RZ, RZ ;  /* 0x000000ffff0b7224 */ /* 0x000fe200078e00ff */
[----:B-1----:R-:W-:-:S13]  /*07c0*/  ISETP.NE.AND P1, PT, R2, 0x1, PT ;  /* 0x000000010200780c */ /* 0x002fda0003f25270 */
[----:B------:R-:W1:Y:S01]  /*07d0*/  @P1 LDC R17, c[0x0][0x10] ;  /* 0x00000400ff111b82 */ /* 0x000e620000000800 */
[----:B------:R-:W-:Y:S01]  /*07e0*/  @P1 LOP3.LUT R5, R5, 0x1000, RZ, 0xfc, !PT ;  /* 0x0000100005051812 */ /* 0x000fe200078efcff */
[----:B------:R-:W-:Y:S02]  /*07f0*/  @P1 IMAD.MOV.U32 R5, RZ, RZ, RZ ;  /* 0x000000ffff051224 */ /* 0x000fe400078e00ff */
[----:B------:R-:W-:-:S04]  /*0800*/  @P1 IMAD.MOV.U32 R15, RZ, RZ, RZ ;  /* 0x000000ffff0f1224 */ /* 0x000fc800078e00ff */
[----:B------:R-:W2:Y:S01]  /*0810*/  @!P1 LDC R13, c[0x0][0xc] ;  /* 0x00000300ff0d9b82 */ /* 0x000ea20000000800 */
[----:B0-----:R-:W-:Y:S01]  /*0820*/  ULDC UR4, c[0x0][0xc] ;  /* 0x0000030000047ab9 */ /* 0x001fe20000000800 */
[----:B------:R-:W-:Y:S01]  /*0830*/  ULDC UR5, c[0x0][0x10] ;  /* 0x0000040000057ab9 */ /* 0x000fe20000000800 */
[----:B------:R-:W-:Y:S01]  /*0840*/  ULDC UR6, c[0x0][0x14] ;  /* 0x0000050000067ab9 */ /* 0x000fe20000000800 */
[----:B------:R-:W-:-:S04]  /*0850*/  UIMAD.WIDE.U32 UR4, UR4, UR5, URZ ;  /* 0x00000005040472a5 */ /* 0x000fc8000f8e003f */
[----:B------:R-:W-:Y:S02]  /*0860*/  UIMAD.WIDE.U32 UR36, UR4, UR6, URZ ;  /* 0x00000006042472a5 */ /* 0x000fe4000f8e003f */
[----:B------:R-:W-:-:S04]  /*0870*/  UIMAD UR42, UR5, UR6, URZ ;  /* 0x00000006052a72a4 */ /* 0x000fc8000f8e023f */
[----:B------:R-:W-:Y:S01]  /*0880*/  UIADD3 UR42, UR37, UR42, URZ ;  /* 0x0000002a252a7290 */ /* 0x000fe2000fffe03f */
[----:B-1----:R-:W-:-:S04]  /*0890*/  @P1 IMAD.WIDE.U32 R16, R17, UR8, R4 ;  /* 0x0000000811101c25 */ /* 0x002fc8000f8e0004 */
[----:B------:R-:W-:Y:S02]  /*08a0*/  @P1 IMAD.IADD R17, R17, 0x1, R15 ;  /* 0x0000000111111824 */ /* 0x000fe400078e020f */
[----:B--2---:R-:W-:-:S04]  /*08b0*/  @!P1 IMAD.WIDE.U32 R10, R4, R13, R10 ;  /* 0x0000000d040a9225 */ /* 0x004fc800078e000a */
[----:B------:R-:W-:Y:S02]  /*08c0*/  @!P1 IMAD.MOV.U32 R16, RZ, RZ, R10 ;  /* 0x000000ffff109224 */ /* 0x000fe400078e000a */
[----:B------:R-:W-:Y:S01]  /*08d0*/  @!P1 IMAD.MOV.U32 R17, RZ, RZ, R11 ;  /* 0x000000ffff119224 */ /* 0x000fe200078e000b */
[----:B------:R-:W-:Y:S06]  /*08e0*/  @!P3 BRA `(.L_x_5) ;  /* 0x00000000000cb947 */ /* 0x000fec0003800000 */
[----:B------:R-:W-:Y:S01]  /*08f0*/  UCGABAR_WAIT ;  /* 0x0000000000007dc7 */ /* 0x000fe20008000000 */
[----:B------:R-:W-:Y:S01]  /*0900*/  CCTL.IVALL ;  /* 0x00000000ff00798f */ /* 0x000fe20002000000 */
[----:B------:R-:W-:Y:S05]  /*0910*/  BRA `(.L_x_6) ;  /* 0x0000000000047947 */ /* 0x000fea0003800000 */
.L_x_5:
[----:B------:R-:W-:Y:S06]  /*0920*/  BAR.SYNC.DEFER_BLOCKING 0x0 ;  /* 0x0000000000007b1d */ /* 0x000fec0000010000 */
.L_x_6:
[----:B------:R-:W-:Y:S05]  /*0930*/  @!P2 BRA `(.L_x_7) ;  /* 0x0000006400e8a947 */ /* 0x000fea0003800000 */
[----:B------:R-:W-:-:S13]  /*0940*/  ISETP.GT.U32.AND P0, PT, R8, 0x1, PT ;  /* 0x000000010800780c */ /* 0x000fda0003f04070 */
[----:B------:R-:W-:Y:S05]  /*0950*/  @P0 EXIT ;  /* 0x000000000000094d */ /* 0x000fea0003800000 */
[----:B------:R-:W-:Y:S01]  /*0960*/  ULDC.64 UR4, c[0x0][0x650] ;  /* 0x0001940000047ab9 */ /* 0x000fe20000000a00 */
[----:B------:R-:W-:Y:S01]  /*0970*/  PRMT R3, RZ, 0x7610, R3 ;  /* 0x00007610ff037816 */ /* 0x000fe20000000003 */
[----:B------:R-:W-:Y:S01]  /*0980*/  IMAD.MOV.U32 R109, RZ, RZ, -0x1 ;  /* 0xffffffffff6d7424 */ /* 0x000fe200078e00ff */
[----:B------:R-:W-:Y:S01]  /*0990*/  ISETP.GE.U32.AND P0, PT, R16, UR4, PT ;  /* 0x0000000410007c0c */ /* 0x000fe2000bf06070 */
[----:B------:R-:W-:Y:S02]  /*09a0*/  IMAD.MOV.U32 R101, RZ, RZ, -0x1 ;  /* 0xffffffffff657424 */ /* 0x000fe400078e00ff */
[----:B------:R-:W-:Y:S01]  /*09b0*/  IMAD.MOV.U32 R23, RZ, RZ, -0x1 ;  /* 0xffffffffff177424 */ /* 0x000fe200078e00ff */
[----:B------:R-:W-:-:S13]  /*09c0*/  ISETP.GE.U32.AND.EX P0, PT, R17, UR5, PT, P0 ;  /* 0x0000000511007c0c */ /* 0x000fda000bf06100 */
[----:B------:R-:W-:Y:S05]  /*09d0*/  @P0 BRA `(.L_x_8) ;  /* 0x00000004002c0947 */ /* 0x000fea0003800000 */
[----:B------:R-:W0:Y:S01]  /*09e0*/  LDC.64 R22, c[0x0][0x628] ;  /* 0x00018a00ff167b82 */ /* 0x000e220000000a00 */
[----:B------:R-:W-:Y:S02]  /*09f0*/  IMAD.MOV.U32 R10, RZ, RZ, R16 ;  /* 0x000000ffff0a7224 */ /* 0x000fe400078e0010 */
[----:B------:R-:W-:-:S05]  /*0a00*/  IMAD.MOV.U32 R11, RZ, RZ, R17 ;  /* 0x000000ffff0b7224 */ /* 0x000fca00078e0011 */
[----:B------:R-:W1:Y:S08]  /*0a10*/  LDC R8, c[0x0][0x630] ;  /* 0x00018c00ff087b82 */ /* 0x000e700000000800 */
[----:B------:R-:W2:Y:S01]  /*0a20*/  LDC.64 R24, c[0x0][0x620] ;  /* 0x00018800ff187b82 */ /* 0x000ea20000000a00 */
[----:B0-----:R-:W-:-:S04]  /*0a30*/  ISETP.NE.U32.AND P0, PT, R22, RZ, PT ;  /* 0x000000ff1600720c */ /* 0x001fc80003f05070 */
[----:B------:R-:W-:-:S13]  /*0a40*/  ISETP.NE.AND.EX P0, PT, R23, RZ, PT, P0 ;  /* 0x000000ff1700720c */ /* 0x000fda0003f05300 */
[----:B-12---:R-:W-:Y:S05]  /*0a50*/  @!P0 BRA `(.L_x_9) ;  /* 0x0000000000288947 */ /* 0x006fea0003800000 */
[----:B------:R-:W0:Y:S02]  /*0a60*/  LDC R3, c[0x0][0x634] ;  /* 0x00018d00ff037b82 */ /* 0x000e240000000800 */
[----:B0-----:R-:W-:-:S05]  /*0a70*/  IADD3 R3, P0, R16, R3, RZ ;  /* 0x0000000310037210 */ /* 0x001fca0007f1e0ff */
[----:B------:R-:W-:-:S04]  /*0a80*/  IMAD.X R21, RZ, RZ, R17, P0 ;  /* 0x000000ffff157224 */ /* 0x000fc800000e0611 */
[----:B------:R-:W-:-:S04]  /*0a90*/  IMAD.WIDE.U32 R10, R21, R22, RZ ;  /* 0x00000016150a7225 */ /* 0x000fc800078e00ff */
[----:B------:R-:W-:-:S04]  /*0aa0*/  IMAD.WIDE.U32 R12, P0, R3, R23, R10 ;  /* 0x00000017030c7225 */ /* 0x000fc8000780000a */
[----:B------:R-:W-:-:S04]  /*0ab0*/  IMAD.WIDE.U32 R10, R3, R22, RZ ;  /* 0x00000016030a7225 */ /* 0x000fc800078e00ff */
[----:B------:R-:W-:Y:S01]  /*0ac0*/  IMAD.X R15, RZ, RZ, RZ, P0 ;  /* 0x000000ffff0f7224 */ /* 0x000fe200000e06ff */
[----:B------:R-:W-:Y:S01]  /*0ad0*/  IADD3 RZ, P0, R11, R12, RZ ;  /* 0x0000000c0bff7210 */ /* 0x000fe20007f1e0ff */
[----:B------:R-:W-:-:S04]  /*0ae0*/  IMAD.MOV.U32 R14, RZ, RZ, R13 ;  /* 0x000000ffff0e7224 */ /* 0x000fc800078e000d */
[----:B------:R-:W-:-:S08]  /*0af0*/  IMAD.WIDE.U32.X R10, R21, R23, R14, P0 ;  /* 0x00000017150a7225 */ /* 0x000fd000000e040e */
.L_x_9:
[----:B------:R-:W0:Y:S01]  /*0b00*/  LDC.64 R28, c[0x0][0x640] ;  /* 0x00019000ff1c7b82 */ /* 0x000e220000000a00 */
[-CC-:B------:R-:W-:Y:S01]  /*0b10*/  SHF.R.U64 R27, R10, R8.reuse, R11.reuse ;  /* 0x000000080a1b7219 */ /* 0x180fe2000000120b */
[----:B------:R-:W-:Y:S01]  /*0b20*/  IMAD.MOV.U32 R23, RZ, RZ, 0x1 ;  /* 0x00000001ff177424 */ /* 0x000fe200078e00ff */
[----:B------:R-:W-:Y:S02]  /*0b30*/  SHF.R.U32.HI R3, RZ, R8, R11 ;  /* 0x00000008ff037219 */ /* 0x000fe4000001160b */
[----:B------:R-:W-:-:S03]  /*0b40*/  IADD3 R5, P0, RZ, -R27, RZ ;  /* 0x8000001bff057210 */ /* 0x000fc60007f1e0ff */
[----:B------:R-:W1:Y:S02]  /*0b50*/  LDC R12, c[0x0][0x618] ;  /* 0x00018600ff0c7b82 */ /* 0x000e640000000800 */
[----:B------:R-:W-:Y:S02]  /*0b60*/  IMAD.X R3, RZ, RZ, ~R3, P0 ;  /* 0x000000ffff037224 */ /* 0x000fe400000e0e03 */
[----:B------:R-:W-:-:S04]  /*0b70*/  IMAD.WIDE.U32 R10, R5, R24, R16 ;  /* 0x00000018050a7225 */ /* 0x000fc800078e0010 */
[----:B------:R-:W2:Y:S01]  /*0b80*/  LDC R22, c[0x0][0x608] ;  /* 0x00018200ff167b82 */ /* 0x000ea20000000800 */
[----:B------:R-:W-:Y:S02]  /*0b90*/  IMAD R8, R3, R24, RZ ;  /* 0x0000001803087224 */ /* 0x000fe400078e02ff */
[----:B------:R-:W-:Y:S02]  /*0ba0*/  IMAD.MOV.U32 R3, RZ, RZ, -0x1 ;  /* 0xffffffffff037424 */ /* 0x000fe400078e00ff */
[----:B------:R-:W-:-:S03]  /*0bb0*/  IMAD R5, R5, R25, R8 ;  /* 0x0000001905057224 */ /* 0x000fc600078e0208 */
[----:B------:R-:W3:Y:S01]  /*0bc0*/  LDC R26, c[0x0][0x658] ;  /* 0x00019600ff1a7b82 */ /* 0x000ee20000000800 */
[----:B------:R-:W-:Y:S01]  /*0bd0*/  IMAD.IADD R5, R11, 0x1, R5 ;  /* 0x000000010b057824 */ /* 0x000fe200078e0205 */
[----:B0-----:R-:W-:-:S04]  /*0be0*/  ISETP.NE.U32.AND P0, PT, R28, RZ, PT ;  /* 0x000000ff1c00720c */ /* 0x001fc80003f05070 */
[----:B------:R-:W-:Y:S02]  /*0bf0*/  ISETP.NE.AND.EX P0, PT, R29, RZ, PT, P0 ;  /* 0x000000ff1d00720c */ /* 0x000fe40003f05300 */
[----:B------:R-:W0:Y:S01]  /*0c00*/  LDC R24, c[0x0][0x600] ;  /* 0x00018000ff187b82 */ /* 0x000e220000000800 */
[-CC-:B-1----:R-:W-:Y:S02]  /*0c10*/  SHF.R.U64 R14, R10, R12.reuse, R5.reuse ;  /* 0x0000000c0a0e7219 */ /* 0x182fe40000001205 */
[----:B------:R-:W-:-:S05]  /*0c20*/  SHF.R.U32.HI R5, RZ, R12, R5 ;  /* 0x0000000cff057219 */ /* 0x000fca0000011605 */
[----:B------:R-:W1:Y:S01]  /*0c30*/  LDC R15, c[0x0][0x648] ;  /* 0x00019200ff0f7b82 */ /* 0x000e620000000800 */
[-CC-:B--2---:R-:W-:Y:S02]  /*0c40*/  SHF.R.U64 R31, R14, R22.reuse, R5.reuse ;  /* 0x000000160e1f7219 */ /* 0x184fe40000001205 */
[----:B------:R-:W-:Y:S01]  /*0c50*/  SHF.R.U32.HI R5, RZ, R22, R5 ;  /* 0x00000016ff057219 */ /* 0x000fe20000011605 */
[----:B------:R-:W-:-:S04]  /*0c60*/  IMAD R22, R9, R20, R4 ;  /* 0x0000001409167224 */ /* 0x000fc800078e0204 */
[----:B------:R-:W2:Y:S01]  /*0c70*/  LDC R21, c[0x0][0x638] ;  /* 0x00018e00ff157b82 */ /* 0x000ea20000000800 */
[-CC-:B---3--:R-:W-:Y:S02]  /*0c80*/  SHF.R.U64 R20, R31, R26.reuse, R5.reuse ;  /* 0x0000001a1f147219 */ /* 0x188fe40000001205 */
[-C--:B------:R-:W-:Y:S02]  /*0c90*/  SHF.L.U32 R3, R3, R26.reuse, RZ ;  /* 0x0000001a03037219 */ /* 0x080fe400000006ff */
[----:B------:R-:W-:Y:S01]  /*0ca0*/  SHF.R.U32.HI R5, RZ, R26, R5 ;  /* 0x0000001aff057219 */ /* 0x000fe20000011605 */
[----:B------:R-:W-:Y:S01]  /*0cb0*/  IMAD.MOV.U32 R4, RZ, RZ, R20 ;  /* 0x000000ffff047224 */ /* 0x000fe200078e0014 */
[----:B------:R-:W-:Y:S01]  /*0cc0*/  LOP3.LUT R12, RZ, R3, RZ, 0x33, !PT ;  /* 0x00000003ff0c7212 */ /* 0x000fe200078e33ff */
[----:B------:R-:W3:Y:S01]  /*0cd0*/  LDC R25, c[0x0][0x610] ;  /* 0x00018400ff197b82 */ /* 0x000ee20000000800 */
[----:B------:R-:W-:Y:S05]  /*0ce0*/  @!P0 BRA `(.L_x_10) ;  /* 0x0000000000288947 */ /* 0x000fea0003800000 */
[----:B------:R-:W4:Y:S02]  /*0cf0*/  LDC R3, c[0x0][0x64c] ;  /* 0x00019300ff037b82 */ /* 0x000f240000000800 */
[----:B----4-:R-:W-:-:S05]  /*0d00*/  IADD3 R3, P0, R20, R3, RZ ;  /* 0x0000000314037210 */ /* 0x010fca0007f1e0ff */
        /* <DEDUP_REMOVED lines=8> */
.L_x_10:
[----:B-1----:R-:W-:Y:S01]  /*0d90*/  SHF.R.U64 R4, R4, R15, R5 ;  /* 0x0000000f04047219 */ /* 0x002fe20000001205 */
[----:B0-----:R-:W-:Y:S01]  /*0da0*/  VIADD R5, R24, 0xffffffff ;  /* 0xffffffff18057836 */ /* 0x001fe20000000000 */
[----:B------:R-:W-:Y:S01]  /*0db0*/  SHF.L.U32 R3, R23, R26, RZ ;  /* 0x0000001a17037219 */ /* 0x000fe200000006ff */
[----:B------:R-:W-:Y:S01]  /*0dc0*/  IMAD.MOV.U32 R23, RZ, RZ, R27 ;  /* 0x000000ffff177224 */ /* 0x000fe200078e001b */
[----:B------:R-:W-:Y:S01]  /*0dd0*/  LOP3.LUT R12, R31, R12, RZ, 0xc0, !PT ;  /* 0x0000000c1f0c7212 */ /* 0x000fe200078ec0ff */
[----:B------:R-:W-:Y:S01]  /*0de0*/  IMAD.MOV R8, RZ, RZ, -R4 ;  /* 0x000000ffff087224 */ /* 0x000fe200078e0a04 */
[----:B------:R-:W-:-:S03]  /*0df0*/  SEL R7, R7, R22, !P1 ;  /* 0x0000001607077207 */ /* 0x000fc60004800000 */
[----:B------:R-:W-:Y:S01]  /*0e00*/  IMAD R12, R3, R4, R12 ;  /* 0x00000004030c7224 */ /* 0x000fe200078e020c */
[----:B------:R-:W-:Y:S01]  /*0e10*/  LOP3.LUT R4, R14, R5, RZ, 0xc0, !PT ;  /* 0x000000050e047212 */ /* 0x000fe200078ec0ff */
[----:B--2---:R-:W-:Y:S02]  /*0e20*/  IMAD R3, R8, R21, R20 ;  /* 0x0000001508037224 */ /* 0x004fe400078e0214 */
[----:B---3--:R-:W-:Y:S02]  /*0e30*/  IMAD R7, R12, R25, R7 ;  /* 0x000000190c077224 */ /* 0x008fe400078e0207 */
[----:B------:R-:W-:Y:S02]  /*0e40*/  IMAD.MOV.U32 R5, RZ, RZ, 0x1 ;  /* 0x00000001ff057424 */ /* 0x000fe400078e00ff */
[----:B------:R-:W-:-:S03]  /*0e50*/  IMAD R4, R3, R24, R4 ;  /* 0x0000001803047224 */ /* 0x000fc600078e0204 */
[----:B------:R-:W-:Y:S02]  /*0e60*/  PRMT R3, R5, 0x7610, R3 ;  /* 0x0000761005037816 */ /* 0x000fe40000000003 */
[----:B------:R-:W-:Y:S02]  /*0e70*/  SEL R101, R4, R7, !P1 ;  /* 0x0000000704657207 */ /* 0x000fe40004800000 */
[----:B------:R-:W-:-:S07]  /*0e80*/  SEL R109, R7, R4, !P1 ;  /* 0x00000004076d7207 */ /* 0x000fce0004800000 */
.L_x_8:
[----:B------:R-:W-:-:S08]  /*0e90*/  NOP ;  /* 0x0000000000007918 */ /* 0x000fd00000000000 */
[----:B------:R-:W0:Y:S02]  /*0ea0*/  USETMAXREG.TRY_ALLOC.CTAPOOL UP0, 0xe8 ;  /* 0x000000e8000079c8 */ /* 0x000e240008000600 */
[----:B0-----:R-:W-:-:S13]  /*0eb0*/  PLOP3.LUT P0, PT, PT, PT, UP0, 0x80, 0x0 ;  /* 0x000000000000781c */ /* 0x001fda0003f0f008 */
[----:B------:R-:W-:Y:S05]  /*0ec0*/  @!P0 BRA `(.L_x_8) ;  /* 0xfffffffc00f08947 */ /* 0x000fea000383ffff */
[----:B------:R-:W-:Y:S01]  /*0ed0*/  ULDC.64 UR4, c[0x0][0x598] ;  /* 0x0001660000047ab9 */ /* 0x000fe20000000a00 */
[----:B------:R-:W-:Y:S01]  /*0ee0*/  ULDC.64 UR38, c[0x0][0x208] ;  /* 0x0000820000267ab9 */ /* 0x000fe20000000a00 */
[----:B------:R-:W-:-:S04]  /*0ef0*/  ISETP.NE.U32.AND P0, PT, RZ, UR4, PT ;  /* 0x00000004ff007c0c */ /* 0x000fc8000bf05070 */
[----:B------:R-:W-:-:S13]  /*0f00*/  ISETP.NE.AND.EX P0, PT, RZ, UR5, PT, P0 ;  /* 0x00000005ff007c0c */ /* 0x000fda000bf05300 */
[----:B------:R-:W-:Y:S05]  /*0f10*/  @!P0 BRA `(.L_x_11) ;  /* 0x00000000001c8947 */ /* 0x000fea0003800000 */
[----:B------:R-:W0:Y:S02]  /*0f20*/  LDC.64 R4, c[0x0][0x598] ;  /* 0x00016600ff047b82 */ /* 0x000e240000000a00 */
[----:B0-----:R-:W2:Y:S02]  /*0f30*/  LDG.E.64 R4, desc[UR38][R4.64] ;  /* 0x0000002604047981 */ /* 0x001ea4000c1e1b00 */
[----:B--2---:R-:W-:-:S04]  /*0f40*/  ISETP.NE.U32.AND P0, PT, R4, RZ, PT ;  /* 0x000000ff0400720c */ /* 0x004fc80003f05070 */
[----:B------:R-:W-:-:S13]  /*0f50*/  ISETP.NE.AND.EX P0, PT, R5, RZ, PT, P0 ;  /* 0x000000ff0500720c */ /* 0x000fda0003f05300 */
[----:B------:R-:W-:Y:S05]  /*0f60*/  @!P0 BRA `(.L_x_11) ;  /* 0x0000000000088947 */ /* 0x000fea0003800000 */
[----:B------:R0:W5:Y:S01]  /*0f70*/  LD.E R22, desc[UR38][R4.64] ;  /* 0x0000002604167980 */ /* 0x000162000c101900 */
[----:B------:R-:W-:Y:S05]  /*0f80*/  BRA `(.L_x_12) ;  /* 0x0000000000247947 */ /* 0x000fea0003800000 */
.L_x_11:
[----:B------:R-:W-:Y:S02]  /*0f90*/  ULDC.64 UR4, c[0x0][0x588] ;  /* 0x0001620000047ab9 */ /* 0x000fe40000000a00 */
[----:B------:R-:W-:-:S04]  /*0fa0*/  ISETP.NE.U32.AND P0, PT, RZ, UR4, PT ;  /* 0x00000004ff007c0c */ /* 0x000fc8000bf05070 */
[----:B------:R-:W-:-:S13]  /*0fb0*/  ISETP.NE.AND.EX P0, PT, RZ, UR5, PT, P0 ;  /* 0x00000005ff007c0c */ /* 0x000fda000bf05300 */
[----:B------:R-:W-:Y:S05]  /*0fc0*/  @!P0 BRA `(.L_x_13) ;  /* 0x00000000000c8947 */ /* 0x000fea0003800000 */
[----:B------:R-:W0:Y:S02]  /*0fd0*/  LDC.64 R4, c[0x0][0x588] ;  /* 0x00016200ff047b82 */ /* 0x000e240000000a00 */
[----:B0-----:R1:W5:Y:S01]  /*0fe0*/  LDG.E R22, desc[UR38][R4.64] ;  /* 0x0000002604167981 */ /* 0x001362000c1e1900 */
[----:B------:R-:W-:Y:S05]  /*0ff0*/  BRA `(.L_x_12) ;  /* 0x0000000000087947 */ /* 0x000fea0003800000 */
.L_x_13:
[----:B------:R-:W-:Y:S02]  /*1000*/  ULDC UR4, c[0x0][0x580] ;  /* 0x0001600000047ab9 */ /* 0x000fe40000000800 */
[----:B------:R-:W-:-:S07]  /*1010*/  IMAD.U32 R22, RZ, RZ, UR4 ;  /* 0x00000004ff167e24 */ /* 0x000fce000f8e00ff */
.L_x_12:
[----:B------:R-:W-:Y:S02]  /*1020*/  ULDC.64 UR4, c[0x0][0x5a0] ;  /* 0x0001680000047ab9 */ /* 0x000fe40000000a00 */
[----:B------:R-:W-:-:S04]  /*1030*/  ISETP.NE.U32.AND P0, PT, RZ, UR4, PT ;  /* 0x00000004ff007c0c */ /* 0x000fc8000bf05070 */
[----:B------:R-:W-:-:S13]  /*1040*/  ISETP.NE.AND.EX P0, PT, RZ, UR5, PT, P0 ;  /* 0x00000005ff007c0c */ /* 0x000fda000bf05300 */
[----:B------:R-:W-:Y:S05]  /*1050*/  @!P0 BRA `(.L_x_14) ;  /* 0x00000000001c8947 */ /* 0x000fea0003800000 */
[----:B01----:R-:W0:Y:S02]  /*1060*/  LDC.64 R4, c[0x0][0x5a0] ;  /* 0x00016800ff047b82 */ /* 0x003e240000000a00 */
[----:B0-----:R-:W2:Y:S02]  /*1070*/  LDG.E.64 R4, desc[UR38][R4.64] ;  /* 0x0000002604047981 */ /* 0x001ea4000c1e1b00 */
[----:B--2---:R-:W-:-:S04]  /*1080*/  ISETP.NE.U32.AND P0, PT, R4, RZ, PT ;  /* 0x000000ff0400720c */ /* 0x004fc80003f05070 */
[----:B------:R-:W-:-:S13]  /*1090*/  ISETP.NE.AND.EX P0, PT, R5, RZ, PT, P0 ;  /* 0x000000ff0500720c */ /* 0x000fda0003f05300 */
[----:B------:R-:W-:Y:S05]  /*10a0*/  @!P0 BRA `(.L_x_14) ;  /* 0x0000000000088947 */ /* 0x000fea0003800000 */
[----:B------:R0:W5:Y:S01]  /*10b0*/  LD.E R90, desc[UR38][R4.64] ;  /* 0x00000026045a7980 */ /* 0x000162000c101900 */
[----:B------:R-:W-:Y:S05]  /*10c0*/  BRA `(.L_x_15) ;  /* 0x0000000000247947 */ /* 0x000fea0003800000 */
.L_x_14:
[----:B------:R-:W-:Y:S02]  /*10d0*/  ULDC.64 UR4, c[0x0][0x590] ;  /* 0x0001640000047ab9 */ /* 0x000fe40000000a00 */
[----:B------:R-:W-:-:S04]  /*10e0*/  ISETP.NE.U32.AND P0, PT, RZ, UR4, PT ;  /* 0x00000004ff007c0c */ /* 0x000fc8000bf05070 */
[----:B------:R-:W-:-:S13]  /*10f0*/  ISETP.NE.AND.EX P0, PT, RZ, UR5, PT, P0 ;  /* 0x00000005ff007c0c */ /* 0x000fda000bf05300 */
[----:B------:R-:W-:Y:S05]  /*1100*/  @!P0 BRA `(.L_x_16) ;  /* 0x00000000000c8947 */ /* 0x000fea0003800000 */
[----:B------:R-:W2:Y:S02]  /*1110*/  LDC.64 R90, c[0x0][0x590] ;  /* 0x00016400ff5a7b82 */ /* 0x000ea40000000a00 */
[----:B--2---:R2:W5:Y:S01]  /*1120*/  LDG.E R90, desc[UR38][R90.64] ;  /* 0x000000265a5a7981 */ /* 0x004562000c1e1900 */
[----:B------:R-:W-:Y:S05]  /*1130*/  BRA `(.L_x_15) ;  /* 0x0000000000087947 */ /* 0x000fea0003800000 */
.L_x_16:
[----:B------:R-:W-:Y:S02]  /*1140*/  ULDC UR4, c[0x0][0x584] ;  /* 0x0001610000047ab9 */ /* 0x000fe40000000800 */
[----:B------:R-:W-:-:S07]  /*1150*/  IMAD.U32 R90, RZ, RZ, UR4 ;  /* 0x00000004ff5a7e24 */ /* 0x000fce000f8e00ff */
.L_x_15:
[----:B------:R-:W-:-:S13]  /*1160*/  LOP3.LUT P0, RZ, R3, 0xff, RZ, 0xc0, !PT ;  /* 0x000000ff03ff7812 */ /* 0x000fda000780c0ff */
[----:B------:R-:W-:Y:S05]  /*1170*/  @!P0 EXIT ;  /* 0x000000000000894d */ /* 0x000fea0003800000 */
[----:B------:R-:W3:Y:S01]  /*1180*/  LDC R95, c[0x0][0x658] ;  /* 0x00019600ff5f7b82 */ /* 0x000ee20000000800 */
[----:B------:R-:W-:Y:S01]  /*1190*/  LOP3.LUT R6, R6, 0x1, RZ, 0xc0, !PT ;  /* 0x0000000106067812 */ /* 0x000fe200078ec0ff */
[----:B------:R-:W-:Y:S01]  /*11a0*/  ULDC.64 UR6, c[0x0][0x288] ;  /* 0x0000a20000067ab9 */ /* 0x000fe20000000a00 */
[----:B------:R-:W-:Y:S01]  /*11b0*/  SHF.R.U32.HI R3, RZ, 0x2, R97 ;  /* 0x00000002ff037819 */ /* 0x000fe20000011661 */
[----:B------:R-:W-:Y:S01]  /*11c0*/  UIADD3 UR4, UR7, 0x1f, URZ ;  /* 0x0000001f07047890 */ /* 0x000fe2000fffe03f */
[----:B------:R-:W-:Y:S01]  /*11d0*/  SHF.R.U32.HI R0, RZ, 0x1, R0 ;  /* 0x00000001ff007819 */ /* 0x000fe20000011600 */
[----:B------:R-:W-:Y:S01]  /*11e0*/  IMAD.SHL.U32 R88, R6, 0x40, RZ ;  /* 0x0000004006587824 */ /* 0x000fe200078e00ff */
[----:B------:R-:W-:Y:S01]  /*11f0*/  LOP3.LUT R3, R3, 0x7, RZ, 0xc0, !PT ;  /* 0x0000000703037812 */ /* 0x000fe200078ec0ff */
[----:B01----:R-:W0:Y:S01]  /*1200*/  LDC.64 R4, c[0x0][0x5c8] ;  /* 0x00017200ff047b82 */ /* 0x003e220000000a00 */
[----:B------:R-:W-:Y:S01]  /*1210*/  USHF.R.S32.HI UR5, URZ, 0x1f, UR4 ;  /* 0x0000001f3f057899 */ /* 0x000fe20008011404 */
[----:B------:R-:W-:Y:S01]  /*1220*/  LOP3.LUT R0, R0, 0x30, RZ, 0xc0, !PT ;  /* 0x0000003000007812 */ /* 0x000fe200078ec0ff */
[----:B------:R-:W-:Y:S01]  /*1230*/  IMAD.MOV.U32 R8, RZ, RZ, 0x1 ;  /* 0x00000001ff087424 */ /* 0x000fe200078e00ff */
[--C-:B------:R-:W-:Y:S01]  /*1240*/  LOP3.LUT R88, R88, 0x40, R3.reuse, 0xe2, !PT ;  /* 0x0000004058587812 */ /* 0x100fe200078ee203 */
[----:B------:R-:W-:Y:S01]  /*1250*/  ULEA.HI UR5, UR5, UR4, URZ, 0x5 ;  /* 0x0000000405057291 */ /* 0x000fe2000f8f283f */
[-C--:B------:R-:W-:Y:S01]  /*1260*/  IADD3 R3, RZ, -R0.reuse, -R3 ;  /* 0x80000000ff037210 */ /* 0x080fe20007ffe803 */
[----:B------:R-:W-:Y:S01]  /*1270*/  IMAD.U32 R7, RZ, RZ, UR6 ;  /* 0x00000006ff077e24 */ /* 0x000fe2000f8e00ff */
[----:B------:R-:W-:Y:S01]  /*1280*/  LOP3.LUT R88, R88, R0, RZ, 0xfc, !PT ;  /* 0x0000000058587212 */ /* 0x000fe200078efcff */
[----:B------:R-:W-:Y:S01]  /*1290*/  IMAD.MOV.U32 R0, RZ, RZ, -0x1 ;  /* 0xffffffffff007424 */ /* 0x000fe200078e00ff */
[----:B------:R-:W-:Y:S01]  /*12a0*/  USHF.R.S32.HI UR43, URZ, 0x5, UR5 ;  /* 0x000000053f2b7899 */ /* 0x000fe20008011405 */
[C---:B------:R-:W-:Y:S01]  /*12b0*/  LOP3.LUT R96, R97.reuse, 0x3, RZ, 0xc0, !PT ;  /* 0x0000000361607812 */ /* 0x040fe200078ec0ff */
[----:B------:R-:W-:Y:S01]  /*12c0*/  IMAD R3, R6, -0x40, R3 ;  /* 0xffffffc006037824 */ /* 0x000fe200078e0203 */
[C---:B------:R-:W-:Y:S01]  /*12d0*/  LOP3.LUT R98, R97.reuse, 0x80, RZ, 0xc0, !PT ;  /* 0x0000008061627812 */ /* 0x040fe200078ec0ff */
[----:B------:R-:W-:Y:S01]  /*12e0*/  UISETP.LT.AND UP0, UPT, UR43, 0x1, UPT ;  /* 0x000000012b00788c */ /* 0x000fe2000bf01270 */
[----:B------:R-:W-:Y:S01]  /*12f0*/  IMAD.SHL.U32 R97, R97, 0x2, RZ ;  /* 0x0000000261617824 */ /* 0x000fe200078e00ff */
[-C--:B---3--:R-:W-:Y:S01]  /*1300*/  SHF.L.U32 R0, R0, R95.reuse, RZ ;  /* 0x0000005f00007219 */ /* 0x088fe200000006ff */
[----:B------:R-:W-:Y:S01]  /*1310*/  ULDC UR4, c[0x0][0x284] ;  /* 0x0000a10000047ab9 */ /* 0x000fe20000000800 */
[----:B------:R-:W-:Y:S01]  /*1320*/  USEL UR44, UR43, 0x1, UP0 ;  /* 0x000000012b2c7887 */ /* 0x000fe20008000000 */
[----:B------:R-:W-:Y:S01]  /*1330*/  IMAD R96, R96, -0x2, R7 ;  /* 0xfffffffe60607824 */ /* 0x000fe200078e0207 */
[----:B------:R-:W-:Y:S01]  /*1340*/  SHF.L.U32 R95, R8, R95, RZ ;  /* 0x0000005f085f7219 */ /* 0x000fe200000006ff */
[----:B------:R-:W-:Y:S01]  /*1350*/  VIADD R100, R3, UR4 ;  /* 0x0000000403647c36 */ /* 0x000fe20008000000 */
[----:B------:R-:W-:Y:S01]  /*1360*/  LOP3.LUT R115, R18, 0x1, RZ, 0xfc, !PT ;  /* 0x0000000112737812 */ /* 0x000fe200078efcff */
[----:B------:R-:W-:Y:S01]  /*1370*/  IMAD.MOV.U32 R89, RZ, RZ, RZ ;  /* 0x000000ffff597224 */ /* 0x000fe200078e00ff */
[C-C-:B0-----:R-:W-:Y:S01]  /*1380*/  SHF.L.U64.HI R93, R4.reuse, 0x7, R5.reuse ;  /* 0x00000007045d7819 */ /* 0x141fe20000010205 */
[C---:B------:R-:W-:Y:S01]  /*1390*/  IMAD.SHL.U32 R92, R4.reuse, 0x80, RZ ;  /* 0x00000080045c7824 */ /* 0x040fe200078e00ff */
[C---:B------:R-:W-:Y:S01]  /*13a0*/  SHF.L.U64.HI R94, R4.reuse, 0x3, R5 ;  /* 0x00000003045e7819 */ /* 0x040fe20000010205 */
[----:B--2---:R-:W-:Y:S01]  /*13b0*/  IMAD.SHL.U32 R91, R4, 0x8, RZ ;  /* 0x00000008045b7824 */ /* 0x004fe200078e00ff */
[----:B------:R-:W-:Y:S01]  /*13c0*/  SHF.R.U32.HI R98, RZ, 0x7, R98 ;  /* 0x00000007ff627819 */ /* 0x000fe20000011662 */
[----:B------:R-:W-:Y:S01]  /*13d0*/  UIADD3 UR44, UR43, -UR44, URZ ;  /* 0x8000002c2b2c7290 */ /* 0x000fe2000fffe03f */
[----:B------:R-:W-:Y:S01]  /*13e0*/  LOP3.LUT R99, RZ, R0, RZ, 0x33, !PT ;  /* 0x00000000ff637212 */ /* 0x000fe200078e33ff */
[----:B------:R-:W-:Y:S01]  /*13f0*/  UMOV UR40, URZ ;  /* 0x0000003f00287c82 */ /* 0x000fe20008000000 */
[----:B------:R-:W-:-:S09]  /*1400*/  UMOV UR41, URZ ;  /* 0x0000003f00297c82 */ /* 0x000fd20008000000 */
.L_x_160:
[----:B0-----:R-:W0:Y:S01]  /*1410*/  SHFL.IDX PT, R0, R98, RZ, 0x1f ;  /* 0x00001fff62007589 */ /* 0x001e2200000e0000 */
[----:B-1----:R-:W1:Y:S01]  /*1420*/  S2UR UR7, SR_CgaCtaId ;  /* 0x00000000000779c3 */ /* 0x002e620000008800 */
[----:B------:R-:W-:Y:S01]  /*1430*/  UMOV UR6, 0x400 ;  /* 0x0000040000067882 */ /* 0x000fe20000000000 */
[----:B0-----:R-:W-:Y:S01]  /*1440*/  R2UR UR4, R0 ;  /* 0x00000000000472ca */ /* 0x001fe200000e0000 */
[----:B-1----:R-:W-:-:S12]  /*1450*/  ULEA UR6, UR7, UR6, 0x18 ;  /* 0x0000000607067291 */ /* 0x002fd8000f8ec03f */
[----:B------:R-:W-:-:S04]  /*1460*/  ULEA.HI UR5, UR4, UR4, URZ, 0x1 ;  /* 0x0000000404057291 */ /* 0x000fc8000f8f083f */
[----:B------:R-:W-:-:S04]  /*1470*/  ULOP3.LUT UR5, UR5, 0xffffe, URZ, 0xc0, !UPT ;  /* 0x000ffffe05057892 */ /* 0x000fc8000f8ec03f */
[----:B------:R-:W-:-:S03]  /*1480*/  UIADD3 UR5, UR4, -UR5, URZ ;  /* 0x8000000504057290 */ /* 0x000fc6000fffe03f */
[----:B------:R-:W-:Y:S01]  /*1490*/  ULDC UR4, c[0x0][0x28c] ;  /* 0x0000a30000047ab9 */ /* 0x000fe20000000800 */
[----:B------:R-:W-:Y:S01]  /*14a0*/  ULEA UR5, UR5, UR6, 0xc ;  /* 0x0000000605057291 */ /* 0x000fe2000f8e603f */
[----:B------:R-:W-:-:S03]  /*14b0*/  ISETP.LT.AND P0, PT, RZ, UR4, PT ;  /* 0x00000004ff007c0c */ /* 0x000fc6000bf01270 */
[----:B------:R-:W-:-:S04]  /*14c0*/  UIADD3 UR5, UR5, 0x100, URZ ;  /* 0x0000010005057890 */ /* 0x000fc8000fffe03f */
[----:B------:R-:W-:-:S04]  /*14d0*/  USHF.R.U32.HI UR5, URZ, 0x4, UR5 ;  /* 0x000000043f057899 */ /* 0x000fc80008011605 */
[----:B------:R-:W-:-:S04]  /*14e0*/  ULOP3.LUT UR5, UR5, 0x3fff, URZ, 0xc0, !UPT ;  /* 0x00003fff05057892 */ /* 0x000fc8000f8ec03f */
[----:B------:R-:W-:Y:S01]  /*14f0*/  ULOP3.LUT UR45, UR5, 0x10000, URZ, 0xfc, !UPT ;  /* 0x00010000052d7892 */ /* 0x000fe2000f8efc3f */
[----:B--2345:R-:W-:Y:S11]  /*1500*/  @P0 BRA `(.L_x_17) ;  /* 0x0000000000400947 */ /* 0x03cff60003800000 */
[----:B------:R-:W-:Y:S01]  /*1510*/  MOV R0, 0x0 ;  /* 0x0000000000007802 */ /* 0x000fe20000000f00 */
[----:B------:R-:W-:Y:S01]  /*1520*/  ULDC.64 UR4, c[0x4][0x68] ;  /* 0x01001a0000047ab9 */ /* 0x000fe20000000a00 */
[----:B------:R-:W-:Y:S01]  /*1530*/  ULDC.64 UR6, c[0x4][0x8] ;  /* 0x0100020000067ab9 */ /* 0x000fe20000000a00 */
[----:B------:R-:W-:Y:S01]  /*1540*/  IMAD.U32 R4, RZ, RZ, UR4 ;  /* 0x00000004ff047e24 */ /* 0x000fe2000f8e00ff */
[----:B------:R0:W1:Y:S01]  /*1550*/  LDC.64 R14, c[0x4][R0] ;  /* 0x01000000000e7b82 */ /* 0x0000620000000a00 */
[----:B------:R-:W-:Y:S01]  /*1560*/  IMAD.U32 R5, RZ, RZ, UR5 ;  /* 0x00000005ff057e24 */ /* 0x000fe2000f8e00ff */
[----:B------:R-:W-:Y:S01]  /*1570*/  ULDC.64 UR4, c[0x4][0x70] ;  /* 0x01001c0000047ab9 */ /* 0x000fe20000000a00 */
[----:B------:R-:W-:Y:S02]  /*1580*/  IMAD.U32 R10, RZ, RZ, UR6 ;  /* 0x00000006ff0a7e24 */ /* 0x000fe4000f8e00ff */
[----:B------:R-:W-:Y:S02]  /*1590*/  IMAD.U32 R6, RZ, RZ, UR4 ;  /* 0x00000004ff067e24 */ /* 0x000fe4000f8e00ff */
[----:B------:R-:W-:-:S02]  /*15a0*/  IMAD.U32 R7, RZ, RZ, UR5 ;  /* 0x00000005ff077e24 */ /* 0x000fc4000f8e00ff */
[----:B------:R-:W-:Y:S02]  /*15b0*/  IMAD.U32 R11, RZ, RZ, UR7 ;  /* 0x00000007ff0b7e24 */ /* 0x000fe4000f8e00ff */
[----:B------:R-:W-:Y:S02]  /*15c0*/  IMAD.MOV.U32 R8, RZ, RZ, 0x1e1 ;  /* 0x000001e1ff087424 */ /* 0x000fe400078e00ff */
[----:B------:R-:W-:Y:S02]  /*15d0*/  IMAD.MOV.U32 R12, RZ, RZ, 0x1 ;  /* 0x00000001ff0c7424 */ /* 0x000fe400078e00ff */
[----:B0-----:R-:W-:-:S07]  /*15e0*/  IMAD.MOV.U32 R13, RZ, RZ, RZ ;  /* 0x000000ffff0d7224 */ /* 0x001fce00078e00ff */
[----:B------:R-:W-:-:S07]  /*15f0*/  LEPC R20, `(.L_x_17) ;  /* 0x000000001014794e */ /* 0x000fce0000000000 */
[----:B-1---5:R-:W-:Y:S05]  /*1600*/  CALL.ABS.NOINC R14 ;  /* 0x000000000e007343 */ /* 0x022fea0003c00000 */
.L_x_17:
[----:B------:R-:W-:-:S13]  /*1610*/  ISETP.NE.AND P0, PT, R115, 0x3, PT ;  /* 0x000000037300780c */ /* 0x000fda0003f05270 */
[----:B------:R-:W-:Y:S05]  /*1620*/  @!P0 BRA `(.L_x_18) ;  /* 0x0000000000048947 */ /* 0x000fea0003800000 */
[----:B------:R-:W-:Y:S01]  /*1630*/  BPT.TRAP 0x1 ;  /* 0x000000040000795c */ /* 0x000fe20000300000 */
.L_x_18:
[----:B------:R-:W0:Y:S01]  /*1640*/  S2UR UR5, SR_CgaCtaId ;  /* 0x00000000000579c3 */ /* 0x000e220000008800 */
[----:B------:R-:W-:Y:S01]  /*1650*/  UMOV UR4, 0x400 ;  /* 0x0000040000047882 */ /* 0x000fe20000000000 */
[----:B------:R-:W-:Y:S02]  /*1660*/  IMAD.U32 R0, RZ, RZ, UR40 ;  /* 0x00000028ff007e24 */ /* 0x000fe4000f8e00ff */
[----:B------:R-:W-:-:S03]  /*1670*/  IMAD.U32 R3, RZ, RZ, UR41 ;  /* 0x00000029ff037e24 */ /* 0x000fc6000f8e00ff */
[----:B------:R-:W-:Y:S01]  /*1680*/  SHF.L.U32 R0, R0, 0x1f, RZ ;  /* 0x0000001f00007819 */ /* 0x000fe200000006ff */
[----:B0-----:R-:W-:-:S06]  /*1690*/  ULEA UR4, UR5, UR4, 0x18 ;  /* 0x0000000405047291 */ /* 0x001fcc000f8ec03f */
[----:B------:R-:W-:-:S04]  /*16a0*/  IMAD.U32 R6, RZ, RZ, UR4 ;  /* 0x00000004ff067e24 */ /* 0x000fc8000f8e00ff */
[----:B------:R-:W-:-:S04]  /*16b0*/  IMAD R3, R3, 0x8, R6 ;  /* 0x0000000803037824 */ /* 0x000fc800078e0206 */
[----:B------:R0:W1:Y:S01]  /*16c0*/  SYNCS.PHASECHK.TRANS64.TRYWAIT P1, [R3+URZ], R0 ;  /* 0x00000000030075a7 */ /* 0x000062000802017f */
[----:B------:R-:W-:Y:S05]  /*16d0*/  @!P0 BRA `(.L_x_19) ;  /* 0x0000000000048947 */ /* 0x000fea0003800000 */
[----:B------:R-:W-:Y:S01]  /*16e0*/  BPT.TRAP 0x1 ;  /* 0x000000040000795c */ /* 0x000fe20000300000 */
.L_x_19:
[----:B------:R-:W-:-:S05]  /*16f0*/  IMAD.U32 R4, RZ, RZ, UR44 ;  /* 0x0000002cff047e24 */ /* 0x000fca000f8e00ff */
[----:B------:R-:W-:Y:S01]  /*1700*/  ISETP.GE.AND P2, PT, R4, 0x1, PT ;  /* 0x000000010400780c */ /* 0x000fe20003f46270 */
[----:B-1----:R-:W-:-:S12]  /*1710*/  @P1 BRA `(.L_x_20) ;  /* 0x0000000000081947 */ /* 0x002fd80003800000 */
[----:B------:R-:W1:Y:S02]  /*1720*/  SYNCS.PHASECHK.TRANS64.TRYWAIT P1, [R3+URZ], R0 ;  /* 0x00000000030075a7 */ /* 0x000e64000802017f */
[----:B-1----:R-:W-:Y:S05]  /*1730*/  @!P1 BRA `(.L_x_21) ;  /* 0x0000006c00909947 */ /* 0x002fea0003800000 */
.L_x_20:
[----:B------:R-:W-:Y:S05]  /*1740*/  WARPSYNC.ALL ;  /* 0x0000000000007948 */ /* 0x000fea0003800000 */
[----:B------:R-:W-:Y:S01]  /*1750*/  R2UR UR4, R6 ;  /* 0x00000000060472ca */ /* 0x000fe200000e0000 */
[----:B------:R-:W-:Y:S01]  /*1760*/  ULEA UR6, UR41, UR45, 0xa ;  /* 0x0000002d29067291 */ /* 0x000fe2000f8e503f */
[----:B------:R-:W-:Y:S01]  /*1770*/  WARPGROUP.ARRIVE ;  /* 0x00000000000079c5 */ /* 0x000fe20000000000 */
[----:B------:R-:W-:Y:S01]  /*1780*/  UMOV UR9, 0x80000020 ;  /* 0x8000002000097882 */ /* 0x000fe20000000000 */
[----:B------:R-:W-:Y:S01]  /*1790*/  UMOV UR11, 0x80000020 ;  /* 0x80000020000b7882 */ /* 0x000fe20000000000 */
[----:B------:R-:W-:-:S03]  /*17a0*/  UIADD3 UR7, UR6, 0x200, URZ ;  /* 0x0000020006077890 */ /* 0x000fc6000fffe03f */
[----:B------:R-:W-:-:S05]  /*17b0*/  UMOV UR8, UR6 ;  /* 0x0000000600087c82 */ /* 0x000fca0008000000 */
[----:B------:R-:W-:-:S04]  /*17c0*/  UIADD3 UR4, UR4, 0xc100, URZ ;  /* 0x0000c10004047890 */ /* 0x000fc8000fffe03f */
[----:B------:R-:W-:-:S04]  /*17d0*/  USHF.R.U32.HI UR4, URZ, 0x4, UR4 ;  /* 0x000000043f047899 */ /* 0x000fc80008011604 */
[----:B------:R-:W-:-:S04]  /*17e0*/  ULOP3.LUT UR4, UR4, 0x3fff, URZ, 0xc0, !UPT ;  /* 0x00003fff04047892 */ /* 0x000fc8000f8ec03f */
[----:B------:R-:W-:-:S04]  /*17f0*/  ULOP3.LUT UR4, UR4, 0x10000, URZ, 0xfc, !UPT ;  /* 0x0001000004047892 */ /* 0x000fc8000f8efc3f */
[----:B------:R-:W-:-:S07]  /*1800*/  ULEA UR5, UR41, UR4, 0x8 ;  /* 0x0000000429057291 */ /* 0x000fce000f8e403f */
[----:B------:R-:W-:Y:S02]  /*1810*/  UMOV UR10, UR5 ;  /* 0x00000005000a7c82 */ /* 0x000fe40008000000 */
[----:B------:R-:W-:Y:S01]  /*1820*/  HGMMA.64x64x16.F32.BF16 R56, gdesc[UR8], RZ, !UPT, gsb0 ;  /* 0x00e00000083879f0 */ /* 0x000fe2000c0018ff */
[----:B------:R-:W-:Y:S01]  /*1830*/  UMOV UR8, UR7 ;  /* 0x0000000700087c82 */ /* 0x000fe20008000000 */
[----:B------:R-:W-:Y:S01]  /*1840*/  UMOV UR9, 0x80000020 ;  /* 0x8000002000097882 */ /* 0x000fe20000000000 */
[----:B------:R-:W-:Y:S02]  /*1850*/  WARPGROUP.DEPBAR.LE gsb0, 0x0 ;  /* 0x00008000000079c5 */ /* 0x000fe40000010000 */
[----:B------:R-:W-:-:S06]  /*1860*/  WARPGROUP.ARRIVE ;  /* 0x00000000000079c5 */ /* 0x000fcc0000000000 */
[----:B------:R-:W-:Y:S01]  /*1870*/  HGMMA.64x64x16.F32.BF16 R24, gdesc[UR8], RZ, !UPT, gsb0 ;  /* 0x00e00000081879f0 */ /* 0x000fe2000c0018ff */
[----:B------:R-:W-:Y:S02]  /*1880*/  UIADD3 UR8, UR6, 0x2, URZ ;  /* 0x0000000206087890 */ /* 0x000fe4000fffe03f */
[----:B------:R-:W-:Y:S01]  /*1890*/  UIADD3 UR10, UR5, 0x2, URZ ;  /* 0x00000002050a7890 */ /* 0x000fe2000fffe03f */
[----:B------:R-:W-:Y:S01]  /*18a0*/  UMOV UR9, 0x80000020 ;  /* 0x8000002000097882 */ /* 0x000fe20000000000 */
[----:B------:R-:W-:Y:S01]  /*18b0*/  UMOV UR11, 0x80000020 ;  /* 0x80000020000b7882 */ /* 0x000fe20000000000 */
[----:B------:R-:W-:Y:S01]  /*18c0*/  UIADD3 UR6, UR6, 0x202, URZ ;  /* 0x0000020206067890 */ /* 0x000fe2000fffe03f */
[----:B------:R-:W-:Y:S02]  /*18d0*/  WARPGROUP.DEPBAR.LE gsb0, 0x0 ;  /* 0x00008000000079c5 */ /* 0x000fe40000010000 */
[----:B------:R-:W-:-:S06]  /*18e0*/  WARPGROUP.ARRIVE ;  /* 0x00000000000079c5 */ /* 0x000fcc0000000000 */
[----:B------:R-:W-:Y:S01]  /*18f0*/  HGMMA.64x64x16.F32.BF16 R56, gdesc[UR8], R56, gsb0 ;  /* 0x00e00000083879f0 */ /* 0x000fe20008001838 */
[----:B------:R-:W-:Y:S01]  /*1900*/  UMOV UR8, UR6 ;  /* 0x0000000600087c82 */ /* 0x000fe20008000000 */
[----:B------:R-:W-:Y:S01]  /*1910*/  UMOV UR9, 0x80000020 ;  /* 0x8000002000097882 */ /* 0x000fe20000000000 */
[----:B------:R-:W-:Y:S02]  /*1920*/  WARPGROUP.DEPBAR.LE gsb0, 0x0 ;  /* 0x00008000000079c5 */ /* 0x000fe40000010000 */
[----:B------:R-:W-:-:S06]  /*1930*/  WARPGROUP.ARRIVE ;  /* 0x00000000000079c5 */ /* 0x000fcc0000000000 */
[----:B------:R-:W-:Y:S03]  /*1940*/  HGMMA.64x64x16.F32.BF16 R24, gdesc[UR8], R24, gsb0 ;  /* 0x00e00000081879f0 */ /* 0x000fe60008001818 */
[----:B------:R-:W-:Y:S02]  /*1950*/  WARPGROUP.DEPBAR.LE gsb0, 0x0 ;  /* 0x00008000000079c5 */ /* 0x000fe40000010000 */
[----:B------:R-:W-:Y:S05]  /*1960*/  @!P2 BRA `(.L_x_22) ;  /* 0x000000040020a947 */ /* 0x000fea0003800000 */
[----:B------:R-:W-:Y:S01]  /*1970*/  UIADD3 UR5, UR41, 0x1, URZ ;  /* 0x0000000129057890 */ /* 0x000fe2000fffe03f */
[----:B01----:R-:W-:Y:S02]  /*1980*/  IMAD.U32 R0, RZ, RZ, UR44 ;  /* 0x0000002cff007e24 */ /* 0x003fe4000f8e00ff */
[----:B------:R-:W-:Y:S01]  /*1990*/  IMAD.U32 R3, RZ, RZ, UR41 ;  /* 0x00000029ff037e24 */ /* 0x000fe2000f8e00ff */
[----:B------:R-:W-:-:S04]  /*19a0*/  UISETP.NE.AND UP0, UPT, UR5, 0x3, UPT ;  /* 0x000000030500788c */ /* 0x000fc8000bf05270 */
[----:B------:R-:W-:Y:S02]  /*19b0*/  USEL UR6, URZ, 0x1, UP0 ;  /* 0x000000013f067887 */ /* 0x000fe40008000000 */
[----:B------:R-:W-:Y:S02]  /*19c0*/  USEL UR5, UR5, URZ, UP0 ;  /* 0x0000003f05057287 */ /* 0x000fe40008000000 */
[----:B------:R-:W-:-:S06]  /*19d0*/  ULOP3.LUT UR6, UR40, UR6, URZ, 0x3c, !UPT ;  /* 0x0000000628067292 */ /* 0x000fcc000f8e3c3f */
[----:B------:R-:W-:-:S07]  /*19e0*/  IMAD.U32 R7, RZ, RZ, UR6 ;  /* 0x00000006ff077e24 */ /* 0x000fce000f8e00ff */
.L_x_29:
[----:B------:R-:W-:Y:S05]  /*19f0*/  @!P0 BRA `(.L_x_23) ;  /* 0x0000000000048947 */ /* 0x000fea0003800000 */
[----:B------:R-:W-:Y:S01]  /*1a00*/  BPT.TRAP 0x1 ;  /* 0x000000040000795c */ /* 0x000fe20000300000 */
.L_x_23:
[----:B------:R-:W0:Y:S01]  /*1a10*/  S2UR UR7, SR_CgaCtaId ;  /* 0x00000000000779c3 */ /* 0x000e220000008800 */
[----:B------:R-:W-:Y:S01]  /*1a20*/  UMOV UR6, 0x400 ;  /* 0x0000040000067882 */ /* 0x000fe20000000000 */
[----:B------:R-:W-:Y:S01]  /*1a30*/  IMAD.U32 R5, RZ, RZ, UR5 ;  /* 0x00000005ff057e24 */ /* 0x000fe2000f8e00ff */
[----:B------:R-:W-:Y:S01]  /*1a40*/  SHF.L.U32 R4, R7, 0x1f, RZ ;  /* 0x0000001f07047819 */ /* 0x000fe200000006ff */
[----:B0-----:R-:W-:-:S06]  /*1a50*/  ULEA UR6, UR7, UR6, 0x18 ;  /* 0x0000000607067291 */ /* 0x001fcc000f8ec03f */
[----:B------:R-:W-:-:S04]  /*1a60*/  IMAD.U32 R6, RZ, RZ, UR6 ;  /* 0x00000006ff067e24 */ /* 0x000fc8000f8e00ff */
[----:B------:R-:W-:-:S04]  /*1a70*/  IMAD R5, R5, 0x8, R6 ;  /* 0x0000000805057824 */ /* 0x000fc800078e0206 */
[----:B------:R0:W1:Y:S01]  /*1a80*/  SYNCS.PHASECHK.TRANS64.TRYWAIT P1, [R5+URZ], R4 ;  /* 0x00000004050075a7 */ /* 0x000062000802017f */
[----:B------:R-:W-:Y:S05]  /*1a90*/  @!P0 BRA `(.L_x_24) ;  /* 0x0000000000048947 */ /* 0x000fea0003800000 */
[----:B------:R-:W-:Y:S01]  /*1aa0*/  BPT.TRAP 0x1 ;  /* 0x000000040000795c */ /* 0x000fe20000300000 */
.L_x_24:
[----:B-1----:R-:W-:Y:S05]  /*1ab0*/  @P1 BRA `(.L_x_25) ;  /* 0x0000000000081947 */ /* 0x002fea0003800000 */
[----:B------:R-:W1:Y:S02]  /*1ac0*/  SYNCS.PHASECHK.TRANS64.TRYWAIT P1, [R5+URZ], R4 ;  /* 0x00000004050075a7 */ /* 0x000e64000802017f */
[----:B-1----:R-:W-:Y:S05]  /*1ad0*/  @!P1 BRA `(.L_x_26) ;  /* 0x0000006800bc9947 */ /* 0x002fea0003800000 */
.L_x_25:
[----:B------:R-:W-:Y:S01]  /*1ae0*/  ULEA UR6, UR5, UR4, 0x8 ;  /* 0x0000000405067291 */ /* 0x000fe2000f8e403f */
[----:B------:R-:W-:Y:S01]  /*1af0*/  WARPGROUP.ARRIVE ;  /* 0x00000000000079c5 */ /* 0x000fe20000000000 */
[----:B------:R-:W-:Y:S01]  /*1b00*/  ULEA UR7, UR5, UR45, 0xa ;  /* 0x0000002d05077291 */ /* 0x000fe2000f8e503f */
[----:B------:R-:W-:Y:S01]  /*1b10*/  UMOV UR11, 0x80000020 ;  /* 0x80000020000b7882 */ /* 0x000fe20000000000 */
[----:B------:R-:W-:Y:S02]  /*1b20*/  UMOV UR9, 0x80000020 ;  /* 0x8000002000097882 */ /* 0x000fe40000000000 */
[----:B------:R-:W-:Y:S01]  /*1b30*/  UIADD3 UR12, UR7, 0x200, URZ ;  /* 0x00000200070c7890 */ /* 0x000fe2000fffe03f */
[----:B------:R-:W-:Y:S02]  /*1b40*/  UMOV UR10, UR6 ;  /* 0x00000006000a7c82 */ /* 0x000fe40008000000 */
[----:B------:R-:W-:Y:S02]  /*1b50*/  UMOV UR8, UR7 ;  /* 0x0000000700087c82 */ /* 0x000fe40008000000 */
[----:B------:R-:W-:Y:S01]  /*1b60*/  HGMMA.64x64x16.F32.BF16 R56, gdesc[UR8], R56, gsb0 ;  /* 0x00e00000083879f0 */ /* 0x000fe20008001838 */
[----:B------:R-:W-:Y:S01]  /*1b70*/  UMOV UR9, 0x80000020 ;  /* 0x8000002000097882 */ /* 0x000fe20000000000 */
[----:B------:R-:W-:Y:S01]  /*1b80*/  UMOV UR8, UR12 ;  /* 0x0000000c00087c82 */ /* 0x000fe20008000000 */
[----:B------:R-:W-:-:S02]  /*1b90*/  WARPGROUP.DEPBAR.LE gsb0, 0x0 ;  /* 0x00008000000079c5 */ /* 0x000fc40000010000 */
[----:B------:R-:W-:-:S06]  /*1ba0*/  WARPGROUP.ARRIVE ;  /* 0x00000000000079c5 */ /* 0x000fcc0000000000 */
[----:B------:R-:W-:Y:S01]  /*1bb0*/  HGMMA.64x64x16.F32.BF16 R24, gdesc[UR8], R24, gsb0 ;  /* 0x00e00000081879f0 */ /* 0x000fe20008001818 */
        /* <DEDUP_REMOVED lines=15> */
[----:B------:R-:W-:Y:S01]  /*1cb0*/  BPT.TRAP 0x1 ;  /* 0x000000040000795c */ /* 0x000fe20000300000 */
.L_x_27:
[----:B------:R-:W-:-:S13]  /*1cc0*/  ISETP.NE.AND P1, PT, R114, RZ, PT ;  /* 0x000000ff7200720c */ /* 0x000fda0003f25270 */
[----:B01----:R-:W-:-:S04]  /*1cd0*/  @P1 IMAD R4, R3, 0x8, R6 ;  /* 0x0000000803041824 */ /* 0x003fc800078e0206 */
[----:B------:R-:W-:-:S05]  /*1ce0*/  @P1 VIADD R4, R4, 0x18 ;  /* 0x0000001804041836 */ /* 0x000fca0000000000 */
[----:B------:R-:W-:-:S04]  /*1cf0*/  @P1 PRMT R4, R19, 0x654, R4 ;  /* 0x0000065413041816 */ /* 0x000fc80000000004 */
[----:B------:R0:W-:Y:S01]  /*1d00*/  @P1 SYNCS.ARRIVE.TRANS64.RED.A1T0 RZ, [R4+URZ], RZ ;  /* 0x000000ff04ff19a7 */ /* 0x0001e2000810043f */
[----:B------:R-:W-:-:S13]  /*1d10*/  ISETP.GT.U32.AND P1, PT, R18, 0x1, PT ;  /* 0x000000011200780c */ /* 0x000fda0003f24070 */
[----:B0-----:R-:W-:Y:S05]  /*1d20*/  @P1 BRA `(.L_x_28) ;  /* 0x0000000000041947 */ /* 0x001fea0003800000 */
[----:B------:R-:W-:Y:S01]  /*1d30*/  BPT.TRAP 0x1 ;  /* 0x000000040000795c */ /* 0x000fe20000300000 */
.L_x_28:
[----:B------:R-:W-:Y:S01]  /*1d40*/  UIADD3 UR5, UR5, 0x1, URZ ;  /* 0x0000000105057890 */ /* 0x000fe2000fffe03f */
[C---:B------:R-:W-:Y:S01]  /*1d50*/  ISETP.GT.AND P2, PT, R0.reuse, 0x1, PT ;  /* 0x000000010000780c */ /* 0x040fe20003f44270 */
[----:B------:R-:W-:Y:S02]  /*1d60*/  VIADD R3, R3, 0x1 ;  /* 0x0000000103037836 */ /* 0x000fe40000000000 */
[----:B------:R-:W-:Y:S01]  /*1d70*/  UISETP.NE.AND UP0, UPT, UR5, 0x3, UPT ;  /* 0x000000030500788c */ /* 0x000fe2000bf05270 */
[----:B------:R-:W-:Y:S02]  /*1d80*/  VIADD R0, R0, 0xffffffff ;  /* 0xffffffff00007836 */ /* 0x000fe40000000000 */
[C---:B------:R-:W-:Y:S01]  /*1d90*/  ISETP.NE.AND P1, PT, R3.reuse, 0x3, PT ;  /* 0x000000030300780c */ /* 0x040fe20003f25270 */
[----:B------:R-:W-:Y:S02]  /*1da0*/  USEL UR6, URZ, 0x1, UP0 ;  /* 0x000000013f067887 */ /* 0x000fe40008000000 */
[----:B------:R-:W-:Y:S01]  /*1db0*/  USEL UR5, UR5, URZ, UP0 ;  /* 0x0000003f05057287 */ /* 0x000fe20008000000 */
[----:B------:R-:W-:-:S03]  /*1dc0*/  SEL R3, R3, RZ, P1 ;  /* 0x000000ff03037207 */ /* 0x000fc60000800000 */
[----:B------:R-:W-:Y:S01]  /*1dd0*/  LOP3.LUT R7, R7, UR6, RZ, 0x3c, !PT ;  /* 0x0000000607077c12 */ /* 0x000fe2000f8e3cff */
[----:B------:R-:W-:Y:S07]  /*1de0*/  @P2 BRA `(.L_x_29) ;  /* 0xfffffffc00002947 */ /* 0x000fee000383ffff */
.L_x_22:
[----:B01----:R-:W0:Y:S02]  /*1df0*/  LDC R0, c[0x0][0x28c] ;  /* 0x0000a300ff007b82 */ /* 0x003e240000000800 */
[----:B0-----:R-:W-:-:S13]  /*1e00*/  ISETP.GE.AND P1, PT, R0, 0x1, PT ;  /* 0x000000010000780c */ /* 0x001fda0003f26270 */
[----:B------:R-:W-:Y:S05]  /*1e10*/  @!P1 BRA `(.L_x_30) ;  /* 0x0000000000449947 */ /* 0x000fea0003800000 */
[----:B------:R-:W-:Y:S05]  /*1e20*/  @!P0 BRA `(.L_x_31) ;  /* 0x0000000000048947 */ /* 0x000fea0003800000 */
[----:B------:R-:W-:Y:S01]  /*1e30*/  BPT.TRAP 0x1 ;  /* 0x000000040000795c */ /* 0x000fe20000300000 */
.L_x_31:
[----:B------:R-:W-:-:S13]  /*1e40*/  ISETP.NE.AND P0, PT, R114, RZ, PT ;  /* 0x000000ff7200720c */ /* 0x000fda0003f05270 */
[----:B------:R-:W-:-:S05]  /*1e50*/  VOTEU.ANY UP0, P0 ;  /* 0x00000000003f7886 */ /* 0x000fca0000000100 */
[----:B------:R-:W-:-:S06]  /*1e60*/  @UP0 UIADD3 UR4, UR44, UR41, URZ ;  /* 0x000000292c040290 */ /* 0x000fcc000fffe03f */
[----:B------:R-:W-:Y:S02]  /*1e70*/  IMAD.U32 R4, RZ, RZ, UR4 ;  /* 0x00000004ff047e24 */ /* 0x000fe4000f8e00ff */
[----:B------:R-:W-:Y:S02]  /*1e80*/  IMAD.U32 R3, RZ, RZ, UR4 ;  /* 0x00000004ff037e24 */ /* 0x000fe4000f8e00ff */
[----:B------:R-:W-:-:S05]  /*1e90*/  @P0 IMAD.WIDE.U32 R4, R4, -0x55555555, RZ ;  /* 0xaaaaaaab04040825 */ /* 0x000fca00078e00ff */
[----:B------:R-:W-:-:S05]  /*1ea0*/  @P0 SHF.R.U32.HI R0, RZ, 0x1, R5 ;  /* 0x00000001ff000819 */ /* 0x000fca0000011605 */
[----:B------:R-:W-:-:S04]  /*1eb0*/  @P0 IMAD R0, R0, -0x3, R3 ;  /* 0xfffffffd00000824 */ /* 0x000fc800078e0203 */
[----:B------:R-:W-:-:S04]  /*1ec0*/  @P0 IMAD R0, R0, 0x8, R6 ;  /* 0x0000000800000824 */ /* 0x000fc800078e0206 */
[----:B------:R-:W-:-:S05]  /*1ed0*/  @P0 VIADD R0, R0, 0x18 ;  /* 0x0000001800000836 */ /* 0x000fca0000000000 */
[----:B------:R-:W-:-:S04]  /*1ee0*/  @P0 PRMT R0, R19, 0x654, R0 ;  /* 0x0000065413000816 */ /* 0x000fc80000000000 */
[----:B------:R0:W-:Y:S01]  /*1ef0*/  @P0 SYNCS.ARRIVE.TRANS64.RED.A1T0 RZ, [R0+URZ], RZ ;  /* 0x000000ff00ff09a7 */ /* 0x0001e2000810043f */
[----:B------:R-:W-:-:S13]  /*1f00*/  ISETP.GT.U32.AND P0, PT, R18, 0x1, PT ;  /* 0x000000011200780c */ /* 0x000fda0003f04070 */
[----:B0-----:R-:W-:Y:S05]  /*1f10*/  @P0 BRA `(.L_x_30) ;  /* 0x0000000000040947 */ /* 0x001fea0003800000 */
[----:B------:R-:W-:Y:S01]  /*1f20*/  BPT.TRAP 0x1 ;  /* 0x000000040000795c */ /* 0x000fe20000300000 */
.L_x_30:
[----:B------:R-:W-:Y:S01]  /*1f30*/  IMAD.SHL.U32 R101, R101, 0x40, RZ ;  /* 0x0000004065657824 */ /* 0x000fe200078e00ff */
[----:B------:R-:W-:Y:S01]  /*1f40*/  UIADD3 UR41, UR43, UR41, URZ ;  /* 0x000000292b297290 */ /* 0x000fe2000fffe03f */
[----:B------:R-:W-:Y:S01]  /*1f50*/  SHF.R.S32.HI R21, RZ, 0x1f, R23 ;  /* 0x0000001fff157819 */ /* 0x000fe20000011417 */
[----:B------:R-:W-:Y:S01]  /*1f60*/  ULDC UR7, c[0x0][0x288] ;  /* 0x0000a20000077ab9 */ /* 0x000fe20000000800 */
[----:B------:R-:W-:Y:S01]  /*1f70*/  IMAD.SHL.U32 R3, R109, 0x100, RZ ;  /* 0x000001006d037824 */ /* 0x000fe200078e00ff */
[C---:B------:R-:W-:Y:S01]  /*1f80*/  LOP3.LUT R10, R101.reuse, 0x6, R97, 0xf8, !PT ;  /* 0x00000006650a7812 */ /* 0x040fe200078ef861 */
[----:B------:R-:W-:Y:S01]  /*1f90*/  UISETP.GT.U32.AND UP0, UPT, UR41, 0x2, UPT ;  /* 0x000000022900788c */ /* 0x000fe2000bf04070 */
[----:B------:R-:W-:Y:S01]  /*1fa0*/  ISETP.GE.AND P0, PT, R101, UR7, PT ;  /* 0x0000000765007c0c */ /* 0x000fe2000bf06270 */
[----:B------:R-:W-:Y:S01]  /*1fb0*/  ULDC.64 UR4, c[0x0][0x5d0] ;  /* 0x0001740000047ab9 */ /* 0x000fe20000000a00 */
[----:B------:R-:W-:Y:S01]  /*1fc0*/  SHF.R.S32.HI R11, RZ, 0x1f, R10 ;  /* 0x0000001fff0b7819 */ /* 0x000fe2000001140a */
[----:B------:R-:W-:Y:S01]  /*1fd0*/  ULDC UR10, c[0x0][0x284] ;  /* 0x0000a100000a7ab9 */ /* 0x000fe20000000800 */
[----:B------:R-:W-:Y:S01]  /*1fe0*/  IMAD R0, R21, UR4, RZ ;  /* 0x0000000415007c24 */ /* 0x000fe2000f8e02ff */
[----:B------:R-:W-:Y:S01]  /*1ff0*/  UISETP.LT.U32.AND UP0, UPT, UR43, 0x3, UP0 ;  /* 0x000000032b00788c */ /* 0x000fe20008701070 */
[----:B------:R-:W-:Y:S01]  /*2000*/  ISETP.GE.OR P0, PT, R3, UR10, P0 ;  /* 0x0000000a03007c0c */ /* 0x000fe20008706670 */
[----:B------:R-:W-:Y:S01]  /*2010*/  UISETP.GE.U32.AND UP1, UPT, UR43, 0x3, UPT ;  /* 0x000000032b00788c */ /* 0x000fe2000bf26070 */
[C---:B------:R-:W-:Y:S01]  /*2020*/  IMAD R7, R23.reuse, UR5, R0 ;  /* 0x0000000517077c24 */ /* 0x040fe2000f8e0200 */
[----:B------:R-:W-:Y:S01]  /*2030*/  USEL UR6, URZ, 0x1, !UP0 ;  /* 0x000000013f067887 */ /* 0x000fe2000c000000 */
[----:B------:R-:W-:Y:S01]  /*2040*/  IMAD.WIDE.U32 R4, R23, UR4, R10 ;  /* 0x0000000417047c25 */ /* 0x000fe2000f8e000a */
[----:B------:R-:W-:Y:S01]  /*2050*/  UIMAD.WIDE.U32 UR4, UR41, -0x55555555, URZ ;  /* 0xaaaaaaab290478a5 */ /* 0x000fe2000f8e003f */
[----:B------:R-:W-:-:S02]  /*2060*/  ULDC.64 UR8, c[0x0][0x5c8] ;  /* 0x0001720000087ab9 */ /* 0x000fc40000000a00 */
[----:B------:R-:W-:Y:S01]  /*2070*/  IMAD.WIDE R108, R109, 0x100, R88 ;  /* 0x000001006d6c7825 */ /* 0x000fe200078e0258 */
[----:B------:R-:W-:Y:S02]  /*2080*/  USHF.R.U32.HI UR4, URZ, 0x1, UR5 ;  /* 0x000000013f047899 */ /* 0x000fe40008011605 */
[----:B------:R-:W-:Y:S01]  /*2090*/  ULOP3.LUT UR40, UR40, UR6, URZ, 0x3c, !UPT ;  /* 0x0000000628287292 */ /* 0x000fe2000f8e3c3f */
[----:B------:R-:W-:Y:S01]  /*20a0*/  IMAD R9, R109, UR8, RZ ;  /* 0x000000086d097c24 */ /* 0x000fe2000f8e02ff */
[----:B------:R-:W-:Y:S01]  /*20b0*/  UIMAD UR41, UR4, -0x3, UR41 ;  /* 0xfffffffd042978a4 */ /* 0x000fe2000f8e0229 */
[----:B------:R-:W-:Y:S01]  /*20c0*/  IMAD.IADD R5, R5, 0x1, R7 ;  /* 0x0000000105057824 */ /* 0x000fe200078e0207 */
[----:B------:R-:W-:Y:S01]  /*20d0*/  @UP1 ULOP3.LUT UR40, UR40, 0x1, UR4, 0x78, !UPT ;  /* 0x0000000128281892 */ /* 0x000fe2000f8e7804 */
[C---:B------:R-:W-:Y:S02]  /*20e0*/  IMAD R9, R108.reuse, UR9, R9 ;  /* 0x000000096c097c24 */ /* 0x040fe4000f8e0209 */
[----:B------:R-:W-:-:S04]  /*20f0*/  IMAD.WIDE.U32 R110, R108, UR8, R4 ;  /* 0x000000086c6e7c25 */ /* 0x000fc8000f8e0004 */
[----:B------:R-:W-:Y:S01]  /*2100*/  IMAD.MOV.U32 R0, RZ, RZ, -0x1 ;  /* 0xffffffffff007424 */ /* 0x000fe200078e00ff */
[----:B------:R-:W-:Y:S06]  /*2110*/  @P0 BRA `(.L_x_32) ;  /* 0x00000048006c0947 */ /* 0x000fec0003800000 */
[----:B-----5:R-:W-:Y:S01]  /*2120*/  FSETP.NEU.AND P1, PT, R90, RZ, PT ;  /* 0x000000ff5a00720b */ /* 0x020fe20003f2d000 */
[----:B------:R-:W-:Y:S01]  /*2130*/  IMAD.IADD R4, R96, 0x1, -R101 ;  /* 0x0000000160047824 */ /* 0x000fe200078e0a65 */
[----:B------:R-:W-:Y:S01]  /*2140*/  BSSY B0, `(.L_x_32) ;  /* 0x0000498000007945 */ /* 0x000fe20003800000 */
[----:B------:R-:W-:Y:S02]  /*2150*/  IMAD.IADD R3, R100, 0x1, -R3 ;  /* 0x0000000164037824 */ /* 0x000fe400078e0a03 */
[----:B------:R-:W-:Y:S01]  /*2160*/  IMAD.IADD R113, R111, 0x1, R9 ;  /* 0x000000016f717824 */ /* 0x000fe200078e0209 */
[----:B------:R-:W-:-:S04]  /*2170*/  ISETP.GT.AND P5, PT, R4, RZ, PT ;  /* 0x000000ff0400720c */ /* 0x000fc80003fa4270 */
[----:B------:R-:W-:-:S03]  /*2180*/  ISETP.GT.AND P0, PT, R3, RZ, P5 ;  /* 0x000000ff0300720c */ /* 0x000fc60002f04270 */
[----:B------:R-:W-:Y:S10]  /*2190*/  @!P1 BRA `(.L_x_33) ;  /* 0x0000003000f89947 */ /* 0x000ff40003800000 */
[----:B------:R-:W0:Y:S01]  /*21a0*/  LDC.64 R14, c[0x0][0x5b8] ;  /* 0x00016e00ff0e7b82 */ /* 0x000e220000000a00 */
[----:B------:R-:W-:-:S07]  /*21b0*/  ULDC.64 UR4, c[0x0][0x5c0] ;  /* 0x0001700000047ab9 */ /* 0x000fce0000000a00 */
[----:B------:R-:W1:Y:S08]  /*21c0*/  LDC.64 R106, c[0x0][0x5b0] ;  /* 0x00016c00ff6a7b82 */ /* 0x000e700000000a00 */
[----:B------:R-:W2:Y:S01]  /*21d0*/  LDC.64 R12, c[0x0][0x5a8] ;  /* 0x00016a00ff0c7b82 */ /* 0x000ea20000000a00 */
[-C--:B0-----:R-:W-:Y:S02]  /*21e0*/  IMAD R6, R21, R14.reuse, RZ ;  /* 0x0000000e15067224 */ /* 0x081fe400078e02ff */
[----:B------:R-:W-:-:S04]  /*21f0*/  IMAD.WIDE.U32 R102, R23, R14, R10 ;  /* 0x0000000e17667225 */ /* 0x000fc800078e000a */
[----:B------:R-:W-:Y:S02]  /*2200*/  IMAD R101, R23, R15, R6 ;  /* 0x0000000f17657224 */ /* 0x000fe400078e0206 */
[-C--:B-1----:R-:W-:Y:S02]  /*2210*/  IMAD R5, R109, R106.reuse, RZ ;  /* 0x0000006a6d057224 */ /* 0x082fe400078e02ff */
[----:B------:R-:W-:Y:S02]  /*2220*/  IMAD.IADD R105, R103, 0x1, R101 ;  /* 0x0000000167697824 */ /* 0x000fe400078e0265 */
[----:B------:R-:W-:Y:S02]  /*2230*/  IMAD.MOV.U32 R104, RZ, RZ, R102 ;  /* 0x000000ffff687224 */ /* 0x000fe400078e0066 */
[C---:B------:R-:W-:Y:S02]  /*2240*/  IMAD R111, R108.reuse, R107, R5 ;  /* 0x0000006b6c6f7224 */ /* 0x040fe400078e0205 */
[----:B------:R-:W-:-:S04]  /*2250*/  IMAD.WIDE.U32 R6, R108, R106, R104 ;  /* 0x0000006a6c067225 */ /* 0x000fc800078e0068 */
[----:B------:R-:W-:Y:S01]  /*2260*/  IMAD.IADD R5, R7, 0x1, R111 ;  /* 0x0000000107057824 */ /* 0x000fe200078e026f */
[----:B--2---:R-:W-:-:S04]  /*2270*/  LEA R8, P1, R6, R12, 0x1 ;  /* 0x0000000c06087211 */ /* 0x004fc800078208ff */
[----:B------:R-:W-:-:S05]  /*2280*/  LEA.HI.X R9, R6, R13, R5, 0x1, P1 ;  /* 0x0000000d06097211 */ /* 0x000fca00008f0c05 */
[----:B------:R0:W2:Y:S01]  /*2290*/  @P0 LDG.E.LTC128B.U16 R5, desc[UR38][R8.64] ;  /* 0x0000002608050981 */ /* 0x0000a2000c1e1520 */
[----:B------:R-:W-:Y:S01]  /*22a0*/  LEA R20, P1, R110, UR4, 0x1 ;  /* 0x000000046e147c11 */ /* 0x000fe2000f8208ff */
[----:B------:R-:W-:Y:S01]  /*22b0*/  IMAD.WIDE.U32 R6, R108, R106, R10 ;  /* 0x0000006a6c067225 */ /* 0x000fe200078e000a */
[----:B------:R-:W-:Y:S01]  /*22c0*/  ISETP.GT.AND P3, PT, R4, 0x1, PT ;  /* 0x000000010400780c */ /* 0x000fe20003f64270 */
[----:B------:R-:W-:Y:S01]  /*22d0*/  BSSY B1, `(.L_x_34) ;  /* 0x0000012000017945 */ /* 0x000fe20003800000 */
[----:B------:R-:W-:Y:S01]  /*22e0*/  LEA.HI.X R21, R110, UR5, R113, 0x1, P1 ;  /* 0x000000056e157c11 */ /* 0x000fe200088f0c71 */
[----:B------:R-:W-:Y:S01]  /*22f0*/  IMAD.IADD R7, R111, 0x1, R7 ;  /* 0x000000016f077824 */ /* 0x000fe200078e0207 */
[----:B------:R-:W-:Y:S01]  /*2300*/  ISETP.GT.AND P1, PT, R3, RZ, P3 ;  /* 0x000000ff0300720c */ /* 0x000fe20001f24270 */
[C---:B------:R-:W-:Y:S01]  /*2310*/  IMAD.SHL.U32 R112, R106.reuse, 0x8, RZ ;  /* 0x000000086a707824 */ /* 0x040fe200078e00ff */
[----:B------:R-:W-:Y:S01]  /*2320*/  P2R R119, PR, RZ, 0x8 ;  /* 0x00000008ff777803 */ /* 0x000fe20000000000 */
[----:B------:R-:W-:Y:S01]  /*2330*/  IMAD.WIDE.U32 R6, R23, R14, R6 ;  /* 0x0000000e17067225 */ /* 0x000fe200078e0006 */
[----:B------:R-:W-:-:S03]  /*2340*/  SHF.L.U64.HI R113, R106, 0x3, R107 ;  /* 0x000000036a717819 */ /* 0x000fc6000001026b */
[----:B------:R-:W-:Y:S01]  /*2350*/  IMAD.IADD R7, R101, 0x1, R7 ;  /* 0x0000000165077824 */ /* 0x000fe200078e0207 */
[----:B0-----:R-:W-:-:S04]  /*2360*/  LEA R8, P2, R6, R12, 0x1 ;  /* 0x0000000c06087211 */ /* 0x001fc800078408ff */
[----:B------:R-:W-:Y:S01]  /*2370*/  LEA.HI.X R9, R6, R13, R7, 0x1, P2 ;  /* 0x0000000d06097211 */ /* 0x000fe200010f0c07 */
[----:B--2---:R-:W-:-:S04]  /*2380*/  IMAD.U32 R15, R5, 0x10000, RZ ;  /* 0x00010000050f7824 */ /* 0x004fc800078e00ff */
[----:B------:R-:W-:-:S04]  /*2390*/  FMUL R15, R15, R90 ;  /* 0x0000005a0f0f7220 */ /* 0x000fc80000400000 */
[----:B------:R-:W-:-:S05]  /*23a0*/  FFMA R15, R56, R22, R15 ;  /* 0x00000016380f7223 */ /* 0x000fca000000000f */
[----:B------:R-:W-:-:S05]  /*23b0*/  F2FP.BF16.F32.PACK_AB R15, RZ, R15 ;  /* 0x0000000fff0f723e */ /* 0x000fca00000010ff */
[----:B------:R0:W-:Y:S01]  /*23c0*/  @P0 STG.E.U16 desc[UR38][R20.64], R15 ;  /* 0x0000000f14000986 */ /* 0x0001e2000c101526 */
[----:B------:R-:W-:Y:S05]  /*23d0*/  @!P1 BRA `(.L_x_35) ;  /* 0x0000000000049947 */ /* 0x000fea0003800000 */
[----:B------:R1:W5:Y:S02]  /*23e0*/  LDG.E.LTC128B.U16 R5, desc[UR38][R8.64+0x2] ;  /* 0x0000022608057981 */ /* 0x000364000c1e1520 */
.L_x_35:
[----:B------:R-:W-:Y:S05]  /*23f0*/  BSYNC B1 ;  /* 0x0000000000017941 */ /* 0x000fea0003800000 */
.L_x_34:
[----:B-----5:R-:W-:Y:S01]  /*2400*/  IMAD.U32 R7, R5, 0x10000, RZ ;  /* 0x0001000005077824 */ /* 0x020fe200078e00ff */
[----:B------:R-:W-:Y:S01]  /*2410*/  ISETP.GT.AND P0, PT, R3, 0x8, P5 ;  /* 0x000000080300780c */ /* 0x000fe20002f04270 */
[----:B------:R-:W-:Y:S01]  /*2420*/  IMAD.WIDE.U32 R116, R108, R106, R112 ;  /* 0x0000006a6c747225 */ /* 0x000fe200078e0070 */
[----:B------:R-:W-:-:S03]  /*2430*/  PRMT R118, R5, 0x7610, R118 ;  /* 0x0000761005767816 */ /* 0x000fc60000000076 */
[----:B------:R-:W-:Y:S01]  /*2440*/  FMUL R6, R7, R90 ;  /* 0x0000005a07067220 */ /* 0x000fe20000400000 */
[----:B------:R-:W-:Y:S01]  /*2450*/  IMAD.IADD R111, R111, 0x1, R117 ;  /* 0x000000016f6f7824 */ /* 0x000fe200078e0275 */
[----:B------:R-:W-:Y:S02]  /*2460*/  IADD3 R7, P2, R102, R116, RZ ;  /* 0x0000007466077210 */ /* 0x000fe40007f5e0ff */
[----:B------:R-:W-:-:S03]  /*2470*/  FFMA R57, R57, R22, R6 ;  /* 0x0000001639397223 */ /* 0x000fc60000000006 */
[----:B------:R-:W-:Y:S01]  /*2480*/  IMAD.X R56, R111, 0x1, R105, P2 ;  /* 0x000000016f387824 */ /* 0x000fe200010e0669 */
[C---:B------:R-:W-:Y:S02]  /*2490*/  LEA R6, P2, R7.reuse, R12, 0x1 ;  /* 0x0000000c07067211 */ /* 0x040fe400078408ff */
[----:B------:R-:W-:Y:S02]  /*24a0*/  F2FP.BF16.F32.PACK_AB R57, RZ, R57 ;  /* 0x00000039ff39723e */ /* 0x000fe400000010ff */
[----:B------:R-:W-:-:S03]  /*24b0*/  LEA.HI.X R7, R7, R13, R56, 0x1, P2 ;  /* 0x0000000d07077211 */ /* 0x000fc600010f0c38 */
[----:B------:R2:W-:Y:S04]  /*24c0*/  @P1 STG.E.U16 desc[UR38][R20.64+0x2], R57 ;  /* 0x0000023914001986 */ /* 0x0005e8000c101526 */
[----:B------:R-:W3:Y:S01]  /*24d0*/  @P0 LDG.E.LTC128B.U16 R118, desc[UR38][R6.64] ;  /* 0x0000002606760981 */ /* 0x000ee2000c1e1520 */
[----:B------:R-:W-:Y:S01]  /*24e0*/  IADD3 R116, P1, R10, R116, RZ ;  /* 0x000000740a747210 */ /* 0x000fe20007f3e0ff */
[----:B------:R-:W-:Y:S01]  /*24f0*/  IMAD.SHL.U32 R121, R91, 0x2, RZ ;  /* 0x000000025b797824 */ /* 0x000fe200078e00ff */
[----:B------:R-:W-:Y:S03]  /*2500*/  BSSY B1, `(.L_x_36) ;  /* 0x0000011000017945 */ /* 0x000fe60003800000 */
[----:B------:R-:W-:Y:S01]  /*2510*/  IMAD.X R117, R11, 0x1, R111, P1 ;  /* 0x000000010b757824 */ /* 0x000fe200008e066f */
[----:B------:R-:W-:Y:S01]  /*2520*/  IADD3 R110, P2, R121, R20, RZ ;  /* 0x00000014796e7210 */ /* 0x000fe20007f5e0ff */
[----:B------:R-:W-:-:S04]  /*2530*/  IMAD.WIDE.U32 R116, R23, R14, R116 ;  /* 0x0000000e17747225 */ /* 0x000fc800078e0074 */
[----:B0-----:R-:W-:Y:S01]  /*2540*/  IMAD.IADD R15, R101, 0x1, R117 ;  /* 0x00000001650f7824 */ /* 0x001fe200078e0275 */
[----:B------:R-:W-:Y:S02]  /*2550*/  SHF.L.U64.HI R117, R91, 0x1, R94 ;  /* 0x000000015b757819 */ /* 0x000fe4000001025e */
[----:B------:R-:W-:-:S03]  /*2560*/  LEA R56, P1, R116, R12, 0x1 ;  /* 0x0000000c74387211 */ /* 0x000fc600078208ff */
[----:B------:R-:W-:Y:S01]  /*2570*/  IMAD.X R111, R117, 0x1, R21, P2 ;  /* 0x00000001756f7824 */ /* 0x000fe200010e0615 */
[----:B--2---:R-:W-:Y:S02]  /*2580*/  LEA.HI.X R57, R116, R13, R15, 0x1, P1 ;  /* 0x0000000d74397211 */ /* 0x004fe400008f0c0f */
[----:B------:R-:W-:Y:S01]  /*2590*/  ISETP.GT.AND P1, PT, R3, 0x8, P3 ;  /* 0x000000080300780c */ /* 0x000fe20001f24270 */
[----:B---3--:R-:W-:-:S04]  /*25a0*/  IMAD.U32 R5, R118, 0x10000, RZ ;  /* 0x0001000076057824 */ /* 0x008fc800078e00ff */
[----:B------:R-:W-:-:S04]  /*25b0*/  FMUL R5, R5, R90 ;  /* 0x0000005a05057220 */ /* 0x000fc80000400000 */
[----:B------:R-:W-:-:S05]  /*25c0*/  FFMA R5, R58, R22, R5 ;  /* 0x000000163a057223 */ /* 0x000fca0000000005 */
[----:B------:R-:W-:-:S05]  /*25d0*/  F2FP.BF16.F32.PACK_AB R5, RZ, R5 ;  /* 0x00000005ff05723e */ /* 0x000fca00000010ff */
[----:B------:R0:W-:Y:S01]  /*25e0*/  @P0 STG.E.U16 desc[UR38][R110.64], R5 ;  /* 0x000000056e000986 */ /* 0x0001e2000c101526 */
[----:B------:R-:W-:Y:S05]  /*25f0*/  @!P1 BRA `(.L_x_37) ;  /* 0x0000000000049947 */ /* 0x000fea0003800000 */
[----:B------:R2:W5:Y:S02]  /*2600*/  LDG.E.LTC128B.U16 R118, desc[UR38][R56.64+0x2] ;  /* 0x0000022638767981 */ /* 0x000564000c1e1520 */
.L_x_37:
[----:B------:R-:W-:Y:S05]  /*2610*/  BSYNC B1 ;  /* 0x0000000000017941 */ /* 0x000fea0003800000 */
.L_x_36:
[----:B0----5:R-:W-:Y:S01]  /*2620*/  IMAD.U32 R5, R118, 0x10000, RZ ;  /* 0x0001000076057824 */ /* 0x021fe200078e00ff */
[----:B------:R-:W-:Y:S01]  /*2630*/  ISETP.GT.AND P3, PT, R4, 0x8, PT ;  /* 0x000000080400780c */ /* 0x000fe20003f64270 */
[C---:B------:R-:W-:Y:S01]  /*2640*/  IMAD.SHL.U32 R15, R92.reuse, 0x2, RZ ;  /* 0x000000025c0f7824 */ /* 0x040fe200078e00ff */
[----:B------:R-:W-:Y:S01]  /*2650*/  BSSY B1, `(.L_x_38) ;  /* 0x000000c000017945 */ /* 0x000fe20003800000 */
[----:B------:R-:W-:Y:S01]  /*2660*/  FMUL R58, R5, R90 ;  /* 0x0000005a053a7220 */ /* 0x000fe20000400000 */
[----:B------:R-:W-:Y:S02]  /*2670*/  SHF.L.U64.HI R5, R92, 0x1, R93 ;  /* 0x000000015c057819 */ /* 0x000fe4000001025d */
[----:B------:R-:W-:Y:S01]  /*2680*/  IADD3 R6, P0, P2, R15, R20, R121 ;  /* 0x000000140f067210 */ /* 0x000fe20007a1e079 */
[----:B------:R-:W-:Y:S01]  /*2690*/  FFMA R58, R59, R22, R58 ;  /* 0x000000163b3a7223 */ /* 0x000fe2000000003a */
[----:B------:R-:W-:Y:S02]  /*26a0*/  P2R R116, PR, RZ, 0x8 ;  /* 0x00000008ff747803 */ /* 0x000fe40000000000 */
[----:B------:R-:W-:-:S02]  /*26b0*/  IADD3.X R7, R5, R21, R117, P0, P2 ;  /* 0x0000001505077210 */ /* 0x000fc400007e4475 */
[----:B------:R-:W-:Y:S02]  /*26c0*/  F2FP.BF16.F32.PACK_AB R58, RZ, R58 ;  /* 0x0000003aff3a723e */ /* 0x000fe400000010ff */
[----:B------:R-:W-:-:S03]  /*26d0*/  ISETP.GT.AND P0, PT, R3, RZ, P3 ;  /* 0x000000ff0300720c */ /* 0x000fc60001f04270 */
[----:B------:R0:W-:Y:S10]  /*26e0*/  @P1 STG.E.U16 desc[UR38][R110.64+0x2], R58 ;  /* 0x0000023a6e001986 */ /* 0x0001f4000c101526 */
[----:B------:R-:W-:Y:S05]  /*26f0*/  @!P0 BRA `(.L_x_39) ;  /* 0x0000000000048947 */ /* 0x000fea0003800000 */
[----:B------:R3:W5:Y:S02]  /*2700*/  LDG.E.LTC128B.U16 R118, desc[UR38][R8.64+0x10] ;  /* 0x0000102608767981 */ /* 0x000764000c1e1520 */
.L_x_39:
[----:B------:R-:W-:Y:S05]  /*2710*/  BSYNC B1 ;  /* 0x0000000000017941 */ /* 0x000fea0003800000 */
.L_x_38:
[----:B-----5:R-:W-:Y:S01]  /*2720*/  IMAD.U32 R59, R118, 0x10000, RZ ;  /* 0x00010000763b7824 */ /* 0x020fe200078e00ff */
[----:B------:R-:W-:Y:S01]  /*2730*/  ISETP.GT.AND P1, PT, R4, 0x9, PT ;  /* 0x000000090400780c */ /* 0x000fe20003f24270 */
[----:B------:R-:W-:Y:S02]  /*2740*/  BSSY B1, `(.L_x_40) ;  /* 0x0000009000017945 */ /* 0x000fe40003800000 */
[----:B------:R-:W-:Y:S01]  /*2750*/  FMUL R59, R59, R90 ;  /* 0x0000005a3b3b7220 */ /* 0x000fe20000400000 */
[----:B------:R-:W-:-:S03]  /*2760*/  P2R R117, PR, RZ, 0x2 ;  /* 0x00000002ff757803 */ /* 0x000fc60000000000 */
[----:B------:R-:W-:-:S05]  /*2770*/  FFMA R59, R60, R22, R59 ;  /* 0x000000163c3b7223 */ /* 0x000fca000000003b */
[----:B------:R-:W-:-:S05]  /*2780*/  F2FP.BF16.F32.PACK_AB R59, RZ, R59 ;  /* 0x0000003bff3b723e */ /* 0x000fca00000010ff */
[----:B------:R4:W-:Y:S01]  /*2790*/  @P0 STG.E.U16 desc[UR38][R20.64+0x10], R59 ;  /* 0x0000103b14000986 */ /* 0x0009e2000c101526 */
[----:B------:R-:W-:-:S13]  /*27a0*/  ISETP.GT.AND P0, PT, R3, RZ, P1 ;  /* 0x000000ff0300720c */ /* 0x000fda0000f04270 */
[----:B----4-:R-:W-:Y:S05]  /*27b0*/  @!P0 BRA `(.L_x_41) ;  /* 0x0000000000048947 */ /* 0x010fea0003800000 */
[----:B------:R4:W5:Y:S02]  /*27c0*/  LDG.E.LTC128B.U16 R118, desc[UR38][R8.64+0x12] ;  /* 0x0000122608767981 */ /* 0x000964000c1e1520 */
.L_x_41:
[----:B------:R-:W-:Y:S05]  /*27d0*/  BSYNC B1 ;  /* 0x0000000000017941 */ /* 0x000fea0003800000 */
.L_x_40:
[----:B-----5:R-:W-:Y:S01]  /*27e0*/  IMAD.U32 R59, R118, 0x10000, RZ ;  /* 0x00010000763b7824 */ /* 0x020fe200078e00ff */
[----:B------:R-:W-:Y:S03]  /*27f0*/  BSSY B1, `(.L_x_42) ;  /* 0x0000008000017945 */ /* 0x000fe60003800000 */
[----:B0-----:R-:W-:-:S04]  /*2800*/  FMUL R58, R59, R90 ;  /* 0x0000005a3b3a7220 */ /* 0x001fc80000400000 */
[----:B------:R-:W-:-:S05]  /*2810*/  FFMA R58, R61, R22, R58 ;  /* 0x000000163d3a7223 */ /* 0x000fca000000003a */
[----:B------:R-:W-:-:S05]  /*2820*/  F2FP.BF16.F32.PACK_AB R58, RZ, R58 ;  /* 0x0000003aff3a723e */ /* 0x000fca00000010ff */
[----:B------:R0:W-:Y:S01]  /*2830*/  @P0 STG.E.U16 desc[UR38][R20.64+0x12], R58 ;  /* 0x0000123a14000986 */ /* 0x0001e2000c101526 */
[----:B------:R-:W-:-:S13]  /*2840*/  ISETP.GT.AND P0, PT, R3, 0x8, P3 ;  /* 0x000000080300780c */ /* 0x000fda0001f04270 */
[----:B0-----:R-:W-:Y:S05]  /*2850*/  @!P0 BRA `(.L_x_43) ;  /* 0x0000000000048947 */ /* 0x001fea0003800000 */
[----:B------:R0:W5:Y:S02]  /*2860*/  LDG.E.LTC128B.U16 R118, desc[UR38][R56.64+0x10] ;  /* 0x0000102638767981 */ /* 0x000164000c1e1520 */
.L_x_43:
[----:B------:R-:W-:Y:S05]  /*2870*/  BSYNC B1 ;  /* 0x0000000000017941 */ /* 0x000fea0003800000 */
.L_x_42:
[----:B-----5:R-:W-:Y:S01]  /*2880*/  IMAD.U32 R59, R118, 0x10000, RZ ;  /* 0x00010000763b7824 */ /* 0x020fe200078e00ff */
[----:B------:R-:W-:Y:S03]  /*2890*/  BSSY B1, `(.L_x_44) ;  /* 0x000000a000017945 */ /* 0x000fe60003800000 */
[----:B------:R-:W-:-:S04]  /*28a0*/  FMUL R59, R59, R90 ;  /* 0x0000005a3b3b7220 */ /* 0x000fc80000400000 */
[----:B------:R-:W-:-:S05]  /*28b0*/  FFMA R59, R62, R22, R59 ;  /* 0x000000163e3b7223 */ /* 0x000fca000000003b */
[----:B------:R-:W-:-:S05]  /*28c0*/  F2FP.BF16.F32.PACK_AB R59, RZ, R59 ;  /* 0x0000003bff3b723e */ /* 0x000fca00000010ff */
[----:B------:R0:W-:Y:S01]  /*28d0*/  @P0 STG.E.U16 desc[UR38][R110.64+0x10], R59 ;  /* 0x0000103b6e000986 */ /* 0x0001e2000c101526 */
[----:B------:R-:W-:-:S05]  /*28e0*/  IADD3 R121, P0, R108, 0x80, RZ ;  /* 0x000000806c797810 */ /* 0x000fca0007f1e0ff */
[----:B------:R-:W-:Y:S01]  /*28f0*/  IMAD.X R109, RZ, RZ, R109, P0 ;  /* 0x000000ffff6d7224 */ /* 0x000fe200000e066d */
[----:B------:R-:W-:-:S13]  /*2900*/  ISETP.GT.AND P0, PT, R3, 0x8, P1 ;  /* 0x000000080300780c */ /* 0x000fda0000f04270 */
[----:B0-----:R-:W-:Y:S05]  /*2910*/  @!P0 BRA `(.L_x_45) ;  /* 0x0000000000048947 */ /* 0x001fea0003800000 */
[----:B------:R0:W5:Y:S02]  /*2920*/  LDG.E.LTC128B.U16 R118, desc[UR38][R56.64+0x12] ;  /* 0x0000122638767981 */ /* 0x000164000c1e1520 */
.L_x_45:
[----:B------:R-:W-:Y:S05]  /*2930*/  BSYNC B1 ;  /* 0x0000000000017941 */ /* 0x000fea0003800000 */
.L_x_44:
[----:B-----5:R-:W-:Y:S01]  /*2940*/  IMAD.U32 R59, R118, 0x10000, RZ ;  /* 0x00010000763b7824 */ /* 0x020fe200078e00ff */
[----:B------:R-:W-:Y:S01]  /*2950*/  ISETP.GT.AND P2, PT, R4, 0x10, PT ;  /* 0x000000100400780c */ /* 0x000fe20003f44270 */
[----:B------:R-:W-:Y:S01]  /*2960*/  IMAD R60, R109, R106, RZ ;  /* 0x0000006a6d3c7224 */ /* 0x000fe200078e02ff */
[----:B------:R-:W-:Y:S01]  /*2970*/  BSSY B1, `(.L_x_46) ;  /* 0x0000021000017945 */ /* 0x000fe20003800000 */
[----:B------:R-:W-:Y:S02]  /*2980*/  FMUL R58, R59, R90 ;  /* 0x0000005a3b3a7220 */ /* 0x000fe40000400000 */
[----:B------:R-:W-:Y:S02]  /*2990*/  IMAD R103, R121, R107, R60 ;  /* 0x0000006b79677224 */ /* 0x000fe400078e023c */
[----:B------:R-:W-:Y:S01]  /*29a0*/  FFMA R58, R63, R22, R58 ;  /* 0x000000163f3a7223 */ /* 0x000fe2000000003a */
[----:B------:R-:W-:-:S04]  /*29b0*/  IMAD.WIDE.U32 R60, R121, R106, R10 ;  /* 0x0000006a793c7225 */ /* 0x000fc800078e000a */
[----:B------:R-:W-:Y:S01]  /*29c0*/  F2FP.BF16.F32.PACK_AB R58, RZ, R58 ;  /* 0x0000003aff3a723e */ /* 0x000fe200000010ff */
[----:B------:R-:W-:-:S03]  /*29d0*/  IMAD.IADD R61, R103, 0x1, R61 ;  /* 0x00000001673d7824 */ /* 0x000fc600078e023d */
[----:B------:R-:W-:Y:S01]  /*29e0*/  PRMT R63, R58, 0x7610, R63 ;  /* 0x000076103a3f7816 */ /* 0x000fe2000000003f */
[----:B------:R-:W-:-:S04]  /*29f0*/  IMAD.WIDE.U32 R58, R121, R106, R104 ;  /* 0x0000006a793a7225 */ /* 0x000fc800078e0068 */
[----:B------:R1:W-:Y:S01]  /*2a00*/  @P0 STG.E.U16 desc[UR38][R110.64+0x12], R63 ;  /* 0x0000123f6e000986 */ /* 0x0003e2000c101526 */
[----:B------:R-:W-:Y:S02]  /*2a10*/  IMAD.IADD R59, R59, 0x1, R103 ;  /* 0x000000013b3b7824 */ /* 0x000fe400078e0267 */
[----:B------:R-:W-:-:S04]  /*2a20*/  IMAD.WIDE.U32 R106, R121, R106, R112 ;  /* 0x0000006a796a7225 */ /* 0x000fc800078e0070 */
[----:B------:R-:W-:Y:S02]  /*2a30*/  IMAD.IADD R103, R103, 0x1, R107 ;  /* 0x0000000167677824 */ /* 0x000fe400078e026b */
[----:B-1----:R-:W-:Y:S01]  /*2a40*/  IMAD.WIDE.U32 R62, R23, R14, R60 ;  /* 0x0000000e173e7225 */ /* 0x002fe200078e003c */
[----:B------:R-:W-:-:S04]  /*2a50*/  LEA R60, P0, R58, R12, 0x1 ;  /* 0x0000000c3a3c7211 */ /* 0x000fc800078008ff */
[----:B------:R-:W-:Y:S01]  /*2a60*/  LEA.HI.X R61, R58, R13, R59, 0x1, P0 ;  /* 0x0000000d3a3d7211 */ /* 0x000fe200000f0c3b */
[----:B------:R-:W-:Y:S01]  /*2a70*/  IMAD.IADD R59, R101, 0x1, R63 ;  /* 0x00000001653b7824 */ /* 0x000fe200078e023f */
[----:B------:R-:W-:-:S04]  /*2a80*/  LEA R58, P0, R62, R12, 0x1 ;  /* 0x0000000c3e3a7211 */ /* 0x000fc800078008ff */
[----:B------:R-:W-:Y:S02]  /*2a90*/  LEA.HI.X R59, R62, R13, R59, 0x1, P0 ;  /* 0x0000000d3e3b7211 */ /* 0x000fe400000f0c3b */
[----:B------:R-:W-:-:S05]  /*2aa0*/  IADD3 R102, P0, R102, R106, RZ ;  /* 0x0000006a66667210 */ /* 0x000fca0007f1e0ff */
[----:B------:R-:W-:Y:S01]  /*2ab0*/  IMAD.X R104, R103, 0x1, R105, P0 ;  /* 0x0000000167687824 */ /* 0x000fe200000e0669 */
[----:B------:R-:W-:-:S05]  /*2ac0*/  IADD3 R62, P0, R10, R106, RZ ;  /* 0x0000006a0a3e7210 */ /* 0x000fca0007f1e0ff */
[----:B------:R-:W-:Y:S01]  /*2ad0*/  IMAD.X R63, R11, 0x1, R103, P0 ;  /* 0x000000010b3f7824 */ /* 0x000fe200000e0667 */
[----:B------:R-:W-:Y:S01]  /*2ae0*/  LEA R10, P0, R102, R12, 0x1 ;  /* 0x0000000c660a7211 */ /* 0x000fe200078008ff */
[----:B------:R-:W-:-:S03]  /*2af0*/  IMAD.WIDE.U32 R62, R23, R14, R62 ;  /* 0x0000000e173e7225 */ /* 0x000fc600078e003e */
[----:B------:R-:W-:Y:S01]  /*2b00*/  LEA.HI.X R11, R102, R13, R104, 0x1, P0 ;  /* 0x0000000d660b7211 */ /* 0x000fe200000f0c68 */
[----:B------:R-:W-:Y:S01]  /*2b10*/  IMAD.IADD R101, R101, 0x1, R63 ;  /* 0x0000000165657824 */ /* 0x000fe200078e023f */
[----:B------:R-:W-:-:S04]  /*2b20*/  LEA R12, P0, R62, R12, 0x1 ;  /* 0x0000000c3e0c7211 */ /* 0x000fc800078008ff */
[----:B------:R-:W-:Y:S02]  /*2b30*/  LEA.HI.X R13, R62, R13, R101, 0x1, P0 ;  /* 0x0000000d3e0d7211 */ /* 0x000fe400000f0c65 */
[----:B------:R-:W-:Y:S02]  /*2b40*/  ISETP.GT.AND P0, PT, R3, RZ, P2 ;  /* 0x000000ff0300720c */ /* 0x000fe40001704270 */
[----:B------:R-:W-:-:S11]  /*2b50*/  P2R R101, PR, RZ, 0x4 ;  /* 0x00000004ff657803 */ /* 0x000fd60000000000 */
[----:B------:R-:W-:Y:S05]  /*2b60*/  @!P0 BRA `(.L_x_47) ;  /* 0x0000000000048947 */ /* 0x000fea0003800000 */
[----:B------:R1:W5:Y:S02]  /*2b70*/  LDG.E.LTC128B.U16 R118, desc[UR38][R8.64+0x20] ;  /* 0x0000202608767981 */ /* 0x000364000c1e1520 */
.L_x_47:
[----:B------:R-:W-:Y:S05]  /*2b80*/  BSYNC B1 ;  /* 0x0000000000017941 */ /* 0x000fea0003800000 */
.L_x_46:
        /* <DEDUP_REMOVED lines=9> */
[----:B0-----:R-:W-:Y:S05]  /*2c20*/  @!P0 BRA `(.L_x_49) ;  /* 0x0000000000048947 */ /* 0x001fea0003800000 */
[----:B------:R0:W5:Y:S02]  /*2c30*/  LDG.E.LTC128B.U16 R118, desc[UR38][R8.64+0x22] ;  /* 0x0000222608767981 */ /* 0x000164000c1e1520 */
.L_x_49:
[----:B------:R-:W-:Y:S05]  /*2c40*/  BSYNC B1 ;  /* 0x0000000000017941 */ /* 0x000fea0003800000 */
.L_x_48:
[----:B-----5:R-:W-:Y:S01]  /*2c50*/  IMAD.U32 R23, R118, 0x10000, RZ ;  /* 0x0001000076177824 */ /* 0x020fe200078e00ff */
[----:B------:R-:W-:Y:S03]  /*2c60*/  BSSY B1, `(.L_x_50) ;  /* 0x0000008000017945 */ /* 0x000fe60003800000 */
[----:B------:R-:W-:-:S04]  /*2c70*/  FMUL R14, R23, R90 ;  /* 0x0000005a170e7220 */ /* 0x000fc80000400000 */
[----:B------:R-:W-:-:S05]  /*2c80*/  FFMA R14, R65, R22, R14 ;  /* 0x00000016410e7223 */ /* 0x000fca000000000e */
[----:B------:R-:W-:-:S05]  /*2c90*/  F2FP.BF16.F32.PACK_AB R14, RZ, R14 ;  /* 0x0000000eff0e723e */ /* 0x000fca00000010ff */
[----:B------:R0:W-:Y:S01]  /*2ca0*/  @P0 STG.E.U16 desc[UR38][R20.64+0x22], R14 ;  /* 0x0000220e14000986 */ /* 0x0001e2000c101526 */
[----:B------:R-:W-:-:S13]  /*2cb0*/  ISETP.GT.AND P0, PT, R3, 0x8, P2 ;  /* 0x000000080300780c */ /* 0x000fda0001704270 */
[----:B0-----:R-:W-:Y:S05]  /*2cc0*/  @!P0 BRA `(.L_x_51) ;  /* 0x0000000000048947 */ /* 0x001fea0003800000 */
[----:B------:R0:W5:Y:S02]  /*2cd0*/  LDG.E.LTC128B.U16 R118, desc[UR38][R56.64+0x20] ;  /* 0x0000202638767981 */ /* 0x000164000c1e1520 */
.L_x_51:
[----:B------:R-:W-:Y:S05]  /*2ce0*/  BSYNC B1 ;  /* 0x0000000000017941 */ /* 0x000fea0003800000 */
.L_x_50:
        /* <DEDUP_REMOVED lines=9> */
.L_x_53:
[----:B------:R-:W-:Y:S05]  /*2d80*/  BSYNC B1 ;  /* 0x0000000000017941 */ /* 0x000fea0003800000 */
.L_x_52:
        /* <DEDUP_REMOVED lines=11> */
.L_x_55:
[----:B------:R-:W-:Y:S05]  /*2e40*/  BSYNC B1 ;  /* 0x0000000000017941 */ /* 0x000fea0003800000 */
.L_x_54:
        /* <DEDUP_REMOVED lines=11> */
.L_x_57:
[----:B------:R-:W-:Y:S05]  /*2f00*/  BSYNC B1 ;  /* 0x0000000000017941 */ /* 0x000fea0003800000 */
.L_x_56:
        /* <DEDUP_REMOVED lines=9> */
.L_x_59:
[----:B------:R-:W-:Y:S05]  /*2fa0*/  BSYNC B1 ;  /* 0x0000000000017941 */ /* 0x000fea0003800000 */
.L_x_58:
        /* <DEDUP_REMOVED lines=9> */
.L_x_61:
[----:B------:R-:W-:Y:S05]  /*3040*/  BSYNC B1 ;  /* 0x0000000000017941 */ /* 0x000fea0003800000 */
.L_x_60:
        /* <DEDUP_REMOVED lines=11> */
.L_x_63:
[----:B------:R-:W-:Y:S05]  /*3100*/  BSYNC B1 ;  /* 0x0000000000017941 */ /* 0x000fea0003800000 */
.L_x_62:
        /* <DEDUP_REMOVED lines=11> */
.L_x_65:
[----:B------:R-:W-:Y:S05]  /*31c0*/  BSYNC B1 ;  /* 0x0000000000017941 */ /* 0x000fea0003800000 */
.L_x_64:
        /* <DEDUP_REMOVED lines=9> */
.L_x_67:
[----:B------:R-:W-:Y:S05]  /*3260*/  BSYNC B1 ;  /* 0x0000000000017941 */ /* 0x000fea0003800000 */
.L_x_66:
        /* <DEDUP_REMOVED lines=9> */
.L_x_69:
[----:B------:R-:W-:Y:S05]  /*3300*/  BSYNC B1 ;  /* 0x0000000000017941 */ /* 0x000fea0003800000 */
.L_x_68:
        /* <DEDUP_REMOVED lines=11> */
.L_x_71:
[----:B------:R-:W-:Y:S05]  /*33c0*/  BSYNC B1 ;  /* 0x0000000000017941 */ /* 0x000fea0003800000 */
.L_x_70:
        /* <DEDUP_REMOVED lines=11> */
.L_x_73:
[----:B------:R-:W-:Y:S05]  /*3480*/  BSYNC B1 ;  /* 0x0000000000017941 */ /* 0x000fea0003800000 */
.L_x_72:
        /* <DEDUP_REMOVED lines=9> */
.L_x_75:
[----:B------:R-:W-:Y:S05]  /*3520*/  BSYNC B1 ;  /* 0x0000000000017941 */ /* 0x000fea0003800000 */
.L_x_74:
        /* <DEDUP_REMOVED lines=9> */
.L_x_77:
[----:B------:R-:W-:Y:S05]  /*35c0*/  BSYNC B1 ;  /* 0x0000000000017941 */ /* 0x000fea0003800000 */
.L_x_76:
[----:B-----5:R-:W-:Y:S01]  /*35d0*/  IMAD.U32 R23, R118, 0x10000, RZ ;  /* 0x0001000076177824 */ /* 0x020fe200078e00ff */
[----:B------:R-:W-:Y:S01]  /*35e0*/  ISETP.GT.AND P6, PT, R4, 0x30, PT ;  /* 0x000000300400780c */ /* 0x000fe20003fc4270 */
[----:B------:R-:W-:Y:S02]  /*35f0*/  BSSY B1, `(.L_x_78) ;  /* 0x0000008000017945 */ /* 0x000fe40003800000 */
[----:B------:R-:W-:-:S04]  /*3600*/  FMUL R14, R23, R90 ;  /* 0x0000005a170e7220 */ /* 0x000fc80000400000 */
[----:B------:R-:W-:-:S05]  /*3610*/  FFMA R14, R79, R22, R14 ;  /* 0x000000164f0e7223 */ /* 0x000fca000000000e */
[----:B------:R-:W-:-:S05]  /*3620*/  F2FP.BF16.F32.PACK_AB R14, RZ, R14 ;  /* 0x0000000eff0e723e */ /* 0x000fca00000010ff */
[----:B------:R0:W-:Y:S01]  /*3630*/  @P0 STG.E.U16 desc[UR38][R110.64+0x52], R14 ;  /* 0x0000520e6e000986 */ /* 0x0001e2000c101526 */
[----:B------:R-:W-:-:S13]  /*3640*/  ISETP.GT.AND P0, PT, R3, RZ, P6 ;  /* 0x000000ff0300720c */ /* 0x000fda0003704270 */
[----:B0-----:R-:W-:Y:S05]  /*3650*/  @!P0 BRA `(.L_x_79) ;  /* 0x0000000000048947 */ /* 0x001fea0003800000 */
[----:B------:R0:W5:Y:S02]  /*3660*/  LDG.E.LTC128B.U16 R118, desc[UR38][R8.64+0x60] ;  /* 0x0000602608767981 */ /* 0x000164000c1e1520 */
.L_x_79:
[----:B------:R-:W-:Y:S05]  /*3670*/  BSYNC B1 ;  /* 0x0000000000017941 */ /* 0x000fea0003800000 */
.L_x_78:
        /* <DEDUP_REMOVED lines=10> */
.L_x_81:
[----:B------:R-:W-:Y:S05]  /*3720*/  BSYNC B1 ;  /* 0x0000000000017941 */ /* 0x000fea0003800000 */
.L_x_80:
        /* <DEDUP_REMOVED lines=9> */
.L_x_83:
[----:B------:R-:W-:Y:S05]  /*37c0*/  BSYNC B1 ;  /* 0x0000000000017941 */ /* 0x000fea0003800000 */
.L_x_82:
        /* <DEDUP_REMOVED lines=9> */
.L_x_85:
[----:B------:R-:W-:Y:S05]  /*3860*/  BSYNC B1 ;  /* 0x0000000000017941 */ /* 0x000fea0003800000 */
.L_x_84:
        /* <DEDUP_REMOVED lines=10> */
.L_x_87:
[----:B------:R-:W-:Y:S05]  /*3910*/  BSYNC B1 ;  /* 0x0000000000017941 */ /* 0x000fea0003800000 */
.L_x_86:
[----:B-----5:R-:W-:Y:S01]  /*3920*/  IMAD.U32 R23, R118, 0x10000, RZ ;  /* 0x0001000076177824 */ /* 0x020fe200078e00ff */
[----:B------:R-:W-:Y:S03]  /*3930*/  BSSY B1, `(.L_x_88) ;  /* 0x000000f000017945 */ /* 0x000fe60003800000 */
[----:B------:R-:W-:-:S04]  /*3940*/  FMUL R23, R23, R90 ;  /* 0x0000005a17177220 */ /* 0x000fc80000400000 */
[----:B------:R-:W-:-:S05]  /*3950*/  FFMA R23, R84, R22, R23 ;  /* 0x0000001654177223 */ /* 0x000fca0000000017 */
[----:B------:R-:W-:-:S05]  /*3960*/  F2FP.BF16.F32.PACK_AB R23, RZ, R23 ;  /* 0x00000017ff17723e */ /* 0x000fca00000010ff */
[----:B------:R0:W-:Y:S01]  /*3970*/  @P0 STG.E.U16 desc[UR38][R20.64+0x70], R23 ;  /* 0x0000701714000986 */ /* 0x0001e2000c101526 */
[----:B------:R-:W-:-:S05]  /*3980*/  IADD3 R62, P0, R15, R110, RZ ;  /* 0x0000006e0f3e7210 */ /* 0x000fca0007f1e0ff */
[----:B------:R-:W-:Y:S01]  /*3990*/  IMAD.X R63, R5, 0x1, R111, P0 ;  /* 0x00000001053f7824 */ /* 0x000fe200000e066f */
[----:B------:R-:W-:-:S05]  /*39a0*/  IADD3 R64, P0, R15, R110, RZ ;  /* 0x0000006e0f407210 */ /* 0x000fca0007f1e0ff */
[----:B------:R-:W-:Y:S01]  /*39b0*/  IMAD.X R65, R5, 0x1, R111, P0 ;  /* 0x0000000105417824 */ /* 0x000fe200000e066f */
[----:B------:R-:W-:-:S05]  /*39c0*/  IADD3 R14, P0, R15, R20, RZ ;  /* 0x000000140f0e7210 */ /* 0x000fca0007f1e0ff */
[----:B------:R-:W-:Y:S01]  /*39d0*/  IMAD.X R15, R5, 0x1, R21, P0 ;  /* 0x00000001050f7824 */ /* 0x000fe200000e0615 */
[----:B------:R-:W-:-:S04]  /*39e0*/  ISETP.GT.AND P0, PT, R4, 0x39, PT ;  /* 0x000000390400780c */ /* 0x000fc80003f04270 */
[----:B------:R-:W-:-:S13]  /*39f0*/  ISETP.GT.AND P3, PT, R3, RZ, P0 ;  /* 0x000000ff0300720c */ /* 0x000fda0000764270 */
[----:B0-----:R-:W-:Y:S05]  /*3a00*/  @!P3 BRA `(.L_x_89) ;  /* 0x000000000004b947 */ /* 0x001fea0003800000 */
[----:B------:R0:W5:Y:S02]  /*3a10*/  LDG.E.LTC128B.U16 R118, desc[UR38][R8.64+0x72] ;  /* 0x0000722608767981 */ /* 0x000164000c1e1520 */
.L_x_89:
[----:B------:R-:W-:Y:S05]  /*3a20*/  BSYNC B1 ;  /* 0x0000000000017941 */ /* 0x000fea0003800000 */
.L_x_88:
        /* <DEDUP_REMOVED lines=9> */
.L_x_91:
[----:B------:R-:W-:Y:S05]  /*3ac0*/  BSYNC B1 ;  /* 0x0000000000017941 */ /* 0x000fea0003800000 */
.L_x_90:
        /* <DEDUP_REMOVED lines=9> */
.L_x_93:
[----:B------:R-:W-:Y:S05]  /*3b60*/  BSYNC B1 ;  /* 0x0000000000017941 */ /* 0x000fea0003800000 */
.L_x_92:
[----:B-----5:R-:W-:-:S04]  /*3b70*/  IMAD.U32 R5, R118, 0x10000, RZ ;  /* 0x0001000076057824 */ /* 0x020fc800078e00ff */
[----:B------:R-:W-:-:S04]  /*3b80*/  FMUL R4, R5, R90 ;  /* 0x0000005a05047220 */ /* 0x000fc80000400000 */
[----:B------:R-:W-:-:S05]  /*3b90*/  FFMA R4, R87, R22, R4 ;  /* 0x0000001657047223 */ /* 0x000fca0000000004 */
[----:B------:R-:W-:-:S05]  /*3ba0*/  F2FP.BF16.F32.PACK_AB R4, RZ, R4 ;  /* 0x00000004ff04723e */ /* 0x000fca00000010ff */
[----:B------:R0:W-:Y:S01]  /*3bb0*/  @P3 STG.E.U16 desc[UR38][R110.64+0x72], R4 ;  /* 0x000072046e003986 */ /* 0x0001e2000c101526 */
[----:B------:R-:W-:-:S13]  /*3bc0*/  ISETP.GT.AND P3, PT, R3, 0x80, P5 ;  /* 0x000000800300780c */ /* 0x000fda0002f64270 */
[----:B------:R-:W2:Y:S01]  /*3bd0*/  @P3 LDG.E.LTC128B.U16 R118, desc[UR38][R60.64] ;  /* 0x000000263c763981 */ /* 0x000ea2000c1e1520 */
[----:B------:R-:W-:Y:S01]  /*3be0*/  BSSY B1, `(.L_x_94) ;  /* 0x000000a000017945 */ /* 0x000fe20003800000 */
[----:B--2---:R-:W-:-:S04]  /*3bf0*/  IMAD.U32 R5, R118, 0x10000, RZ ;  /* 0x0001000076057824 */ /* 0x004fc800078e00ff */
[----:B------:R-:W-:-:S04]  /*3c00*/  FMUL R5, R5, R90 ;  /* 0x0000005a05057220 */ /* 0x000fc80000400000 */
[----:B------:R-:W-:-:S05]  /*3c10*/  FFMA R5, R24, R22, R5 ;  /* 0x0000001618057223 */ /* 0x000fca0000000005 */
[----:B------:R-:W-:-:S05]  /*3c20*/  F2FP.BF16.F32.PACK_AB R5, RZ, R5 ;  /* 0x00000005ff05723e */ /* 0x000fca00000010ff */
[----:B------:R0:W-:Y:S01]  /*3c30*/  @P3 STG.E.U16 desc[UR38][R14.64], R5 ;  /* 0x000000050e003986 */ /* 0x0001e2000c101526 */
[----:B------:R-:W-:-:S04]  /*3c40*/  ISETP.NE.AND P3, PT, R119, RZ, PT ;  /* 0x000000ff7700720c */ /* 0x000fc80003f65270 */
[----:B------:R-:W-:-:S13]  /*3c50*/  ISETP.GT.AND P3, PT, R3, 0x80, P3 ;  /* 0x000000800300780c */ /* 0x000fda0001f64270 */
[----:B0-----:R-:W-:Y:S05]  /*3c60*/  @!P3 BRA `(.L_x_95) ;  /* 0x000000000004b947 */ /* 0x001fea0003800000 */
[----:B------:R0:W5:Y:S02]  /*3c70*/  LDG.E.LTC128B.U16 R118, desc[UR38][R58.64+0x2] ;  /* 0x000002263a767981 */ /* 0x000164000c1e1520 */
.L_x_95:
[----:B------:R-:W-:Y:S05]  /*3c80*/  BSYNC B1 ;  /* 0x0000000000017941 */ /* 0x000fea0003800000 */
.L_x_94:
[----:B-----5:R-:W-:Y:S01]  /*3c90*/  IMAD.U32 R5, R118, 0x10000, RZ ;  /* 0x0001000076057824 */ /* 0x020fe200078e00ff */
[----:B------:R-:W-:Y:S01]  /*3ca0*/  ISETP.GT.AND P5, PT, R3, 0x88, P5 ;  /* 0x000000880300780c */ /* 0x000fe20002fa4270 */
[----:B------:R-:W-:Y:S02]  /*3cb0*/  BSSY B1, `(.L_x_96) ;  /* 0x000000a000017945 */ /* 0x000fe40003800000 */
[----:B------:R-:W-:Y:S01]  /*3cc0*/  FMUL R4, R5, R90 ;  /* 0x0000005a05047220 */ /* 0x000fe20000400000 */
[----:B------:R-:W-:-:S03]  /*3cd0*/  @P3 IMAD.MOV.U32 R5, RZ, RZ, R15 ;  /* 0x000000ffff053224 */ /* 0x000fc600078e000f */
[----:B------:R-:W-:-:S05]  /*3ce0*/  FFMA R4, R25, R22, R4 ;  /* 0x0000001619047223 */ /* 0x000fca0000000004 */
[----:B------:R-:W-:-:S04]  /*3cf0*/  F2FP.BF16.F32.PACK_AB R4, RZ, R4 ;  /* 0x00000004ff04723e */ /* 0x000fc800000010ff */
[----:B-1-34-:R-:W-:Y:S01]  /*3d00*/  PRMT R8, R4, 0x7610, R8 ;  /* 0x0000761004087816 */ /* 0x01afe20000000008 */
[----:B------:R-:W-:-:S05]  /*3d10*/  @P3 IMAD.MOV.U32 R4, RZ, RZ, R14 ;  /* 0x000000ffff043224 */ /* 0x000fca00078e000e */
[----:B------:R1:W-:Y:S01]  /*3d20*/  @P3 STG.E.U16 desc[UR38][R4.64+0x2], R8 ;  /* 0x0000020804003986 */ /* 0x0003e2000c101526 */
[----:B------:R-:W-:Y:S05]  /*3d30*/  @!P5 BRA `(.L_x_97) ;  /* 0x000000000004d947 */ /* 0x000fea0003800000 */
[----:B------:R2:W5:Y:S02]  /*3d40*/  LDG.E.LTC128B.U16 R118, desc[UR38][R10.64] ;  /* 0x000000260a767981 */ /* 0x000564000c1e1520 */
.L_x_97:
[----:B------:R-:W-:Y:S05]  /*3d50*/  BSYNC B1 ;  /* 0x0000000000017941 */ /* 0x000fea0003800000 */
.L_x_96:
[----:B-1---5:R-:W-:Y:S01]  /*3d60*/  IMAD.U32 R5, R118, 0x10000, RZ ;  /* 0x0001000076057824 */ /* 0x022fe200078e00ff */
[----:B------:R-:W-:Y:S01]  /*3d70*/  ISETP.NE.AND P3, PT, R119, RZ, PT ;  /* 0x000000ff7700720c */ /* 0x000fe20003f65270 */
[----:B------:R-:W-:Y:S02]  /*3d80*/  BSSY B1, `(.L_x_98) ;  /* 0x0000008000017945 */ /* 0x000fe40003800000 */
[----:B------:R-:W-:Y:S01]  /*3d90*/  FMUL R5, R5, R90 ;  /* 0x0000005a05057220 */ /* 0x000fe20000400000 */
[----:B------:R-:W-:-:S03]  /*3da0*/  ISETP.GT.AND P3, PT, R3, 0x88, P3 ;  /* 0x000000880300780c */ /* 0x000fc60001f64270 */
[----:B------:R-:W-:-:S05]  /*3db0*/  FFMA R5, R26, R22, R5 ;  /* 0x000000161a057223 */ /* 0x000fca0000000005 */
[----:B------:R-:W-:-:S05]  /*3dc0*/  F2FP.BF16.F32.PACK_AB R5, RZ, R5 ;  /* 0x00000005ff05723e */ /* 0x000fca00000010ff */
[----:B------:R1:W-:Y:S01]  /*3dd0*/  @P5 STG.E.U16 desc[UR38][R62.64], R5 ;  /* 0x000000053e005986 */ /* 0x0003e2000c101526 */
[----:B------:R-:W-:Y:S05]  /*3de0*/  @!P3 BRA `(.L_x_99) ;  /* 0x000000000004b947 */ /* 0x000fea0003800000 */
[----:B------:R3:W5:Y:S02]  /*3df0*/  LDG.E.LTC128B.U16 R118, desc[UR38][R12.64+0x2] ;  /* 0x000002260c767981 */ /* 0x000764000c1e1520 */
.L_x_99:
[----:B------:R-:W-:Y:S05]  /*3e00*/  BSYNC B1 ;  /* 0x0000000000017941 */ /* 0x000fea0003800000 */
.L_x_98:
[----:B-1---5:R-:W-:Y:S01]  /*3e10*/  IMAD.U32 R5, R118, 0x10000, RZ ;  /* 0x0001000076057824 */ /* 0x022fe200078e00ff */
[----:B------:R-:W-:Y:S01]  /*3e20*/  ISETP.NE.AND P5, PT, R116, RZ, PT ;  /* 0x000000ff7400720c */ /* 0x000fe20003fa5270 */
[----:B------:R-:W-:Y:S02]  /*3e30*/  BSSY B1, `(.L_x_100) ;  /* 0x0000008000017945 */ /* 0x000fe40003800000 */
[----:B------:R-:W-:-:S04]  /*3e40*/  FMUL R4, R5, R90 ;  /* 0x0000005a05047220 */ /* 0x000fc80000400000 */
[----:B------:R-:W-:-:S05]  /*3e50*/  FFMA R4, R27, R22, R4 ;  /* 0x000000161b047223 */ /* 0x000fca0000000004 */
[----:B------:R-:W-:-:S05]  /*3e60*/  F2FP.BF16.F32.PACK_AB R4, RZ, R4 ;  /* 0x00000004ff04723e */ /* 0x000fca00000010ff */
[----:B------:R1:W-:Y:S01]  /*3e70*/  @P3 STG.E.U16 desc[UR38][R64.64+0x2], R4 ;  /* 0x0000020440003986 */ /* 0x0003e2000c101526 */
[----:B------:R-:W-:-:S13]  /*3e80*/  ISETP.GT.AND P3, PT, R3, 0x80, P5 ;  /* 0x000000800300780c */ /* 0x000fda0002f64270 */
[----:B-1----:R-:W-:Y:S05]  /*3e90*/  @!P3 BRA `(.L_x_101) ;  /* 0x000000000004b947 */ /* 0x002fea0003800000 */
[----:B------:R1:W5:Y:S02]  /*3ea0*/  LDG.E.LTC128B.U16 R118, desc[UR38][R58.64+0x10] ;  /* 0x000010263a767981 */ /* 0x000364000c1e1520 */
.L_x_101:
[----:B------:R-:W-:Y:S05]  /*3eb0*/  BSYNC B1 ;  /* 0x0000000000017941 */ /* 0x000fea0003800000 */
.L_x_100:
[----:B-----5:R-:W-:Y:S01]  /*3ec0*/  IMAD.U32 R5, R118, 0x10000, RZ ;  /* 0x0001000076057824 */ /* 0x020fe200078e00ff */
[----:B------:R-:W-:Y:S01]  /*3ed0*/  ISETP.NE.AND P5, PT, R117, RZ, PT ;  /* 0x000000ff7500720c */ /* 0x000fe20003fa5270 */
[----:B------:R-:W-:Y:S01]  /*3ee0*/  @P3 IMAD.MOV.U32 R4, RZ, RZ, R14 ;  /* 0x000000ffff043224 */ /* 0x000fe200078e000e */
[----:B------:R-:W-:Y:S01]  /*3ef0*/  BSSY B1, `(.L_x_102) ;  /* 0x000000a000017945 */ /* 0x000fe20003800000 */
[----:B------:R-:W-:-:S04]  /*3f00*/  FMUL R5, R5, R90 ;  /* 0x0000005a05057220 */ /* 0x000fc80000400000 */
[----:B------:R-:W-:-:S05]  /*3f10*/  FFMA R5, R28, R22, R5 ;  /* 0x000000161c057223 */ /* 0x000fca0000000005 */
[----:B------:R-:W-:-:S04]  /*3f20*/  F2FP.BF16.F32.PACK_AB R5, RZ, R5 ;  /* 0x00000005ff05723e */ /* 0x000fc800000010ff */
[----:B------:R-:W-:Y:S01]  /*3f30*/  PRMT R8, R5, 0x7610, R8 ;  /* 0x0000761005087816 */ /* 0x000fe20000000008 */
[----:B------:R-:W-:-:S05]  /*3f40*/  @P3 IMAD.MOV.U32 R5, RZ, RZ, R15 ;  /* 0x000000ffff053224 */ /* 0x000fca00078e000f */
[----:B------:R4:W-:Y:S01]  /*3f50*/  @P3 STG.E.U16 desc[UR38][R4.64+0x10], R8 ;  /* 0x0000100804003986 */ /* 0x0009e2000c101526 */
[----:B------:R-:W-:-:S13]  /*3f60*/  ISETP.GT.AND P3, PT, R3, 0x80, P5 ;  /* 0x000000800300780c */ /* 0x000fda0002f64270 */
[----:B----4-:R-:W-:Y:S05]  /*3f70*/  @!P3 BRA `(.L_x_103) ;  /* 0x000000000004b947 */ /* 0x010fea0003800000 */
[----:B------:R4:W5:Y:S02]  /*3f80*/  LDG.E.LTC128B.U16 R118, desc[UR38][R58.64+0x12] ;  /* 0x000012263a767981 */ /* 0x000964000c1e1520 */
.L_x_103:
[----:B------:R-:W-:Y:S05]  /*3f90*/  BSYNC B1 ;  /* 0x0000000000017941 */ /* 0x000fea0003800000 */
.L_x_102:
[----:B-----5:R-:W-:Y:S01]  /*3fa0*/  IMAD.U32 R5, R118, 0x10000, RZ ;  /* 0x0001000076057824 */ /* 0x020fe200078e00ff */
[----:B------:R-:W-:Y:S03]  /*3fb0*/  BSSY B1, `(.L_x_104) ;  /* 0x000000c000017945 */ /* 0x000fe60003800000 */
[----:B------:R-:W-:Y:S01]  /*3fc0*/  FMUL R4, R5, R90 ;  /* 0x0000005a05047220 */ /* 0x000fe20000400000 */
[----:B------:R-:W-:-:S03]  /*3fd0*/  @P3 IMAD.MOV.U32 R5, RZ, RZ, R15 ;  /* 0x000000ffff053224 */ /* 0x000fc600078e000f */
[----:B------:R-:W-:-:S05]  /*3fe0*/  FFMA R4, R29, R22, R4 ;  /* 0x000000161d047223 */ /* 0x000fca0000000004 */
[----:B------:R-:W-:-:S04]  /*3ff0*/  F2FP.BF16.F32.PACK_AB R4, RZ, R4 ;  /* 0x00000004ff04723e */ /* 0x000fc800000010ff */
[----:B------:R-:W-:Y:S01]  /*4000*/  PRMT R8, R4, 0x7610, R8 ;  /* 0x0000761004087816 */ /* 0x000fe20000000008 */
[----:B------:R-:W-:-:S05]  /*4010*/  @P3 IMAD.MOV.U32 R4, RZ, RZ, R14 ;  /* 0x000000ffff043224 */ /* 0x000fca00078e000e */
[----:B------:R0:W-:Y:S01]  /*4020*/  @P3 STG.E.U16 desc[UR38][R4.64+0x12], R8 ;  /* 0x0000120804003986 */ /* 0x0001e2000c101526 */
[----:B------:R-:W-:-:S04]  /*4030*/  ISETP.NE.AND P3, PT, R116, RZ, PT ;  /* 0x000000ff7400720c */ /* 0x000fc80003f65270 */
[----:B------:R-:W-:-:S13]  /*4040*/  ISETP.GT.AND P3, PT, R3, 0x88, P3 ;  /* 0x000000880300780c */ /* 0x000fda0001f64270 */
[----:B0-----:R-:W-:Y:S05]  /*4050*/  @!P3 BRA `(.L_x_105) ;  /* 0x000000000004b947 */ /* 0x001fea0003800000 */
[----:B------:R0:W5:Y:S02]  /*4060*/  LDG.E.LTC128B.U16 R118, desc[UR38][R12.64+0x10] ;  /* 0x000010260c767981 */ /* 0x000164000c1e1520 */
.L_x_105:
[----:B------:R-:W-:Y:S05]  /*4070*/  BSYNC B1 ;  /* 0x0000000000017941 */ /* 0x000fea0003800000 */
.L_x_104:
        /* <DEDUP_REMOVED lines=9> */
.L_x_107:
[----:B------:R-:W-:Y:S05]  /*4110*/  BSYNC B1 ;  /* 0x0000000000017941 */ /* 0x000fea0003800000 */
.L_x_106:
[----:B-----5:R-:W-:Y:S01]  /*4120*/  IMAD.U32 R5, R118, 0x10000, RZ ;  /* 0x0001000076057824 */ /* 0x020fe200078e00ff */
[----:B------:R-:W-:Y:S01]  /*4130*/  ISETP.NE.AND P5, PT, R101, RZ, PT ;  /* 0x000000ff6500720c */ /* 0x000fe20003fa5270 */
[----:B------:R-:W-:Y:S02]  /*4140*/  BSSY B1, `(.L_x_108) ;  /* 0x000000b000017945 */ /* 0x000fe40003800000 */
[----:B------:R-:W-:Y:S01]  /*4150*/  FMUL R4, R5, R90 ;  /* 0x0000005a05047220 */ /* 0x000fe20000400000 */
[----:B------:R-:W-:-:S03]  /*4160*/  @P3 IMAD.MOV.U32 R5, RZ, RZ, R7 ;  /* 0x000000ffff053224 */ /* 0x000fc600078e0007 */
[----:B------:R-:W-:-:S05]  /*4170*/  FFMA R4, R31, R22, R4 ;  /* 0x000000161f047223 */ /* 0x000fca0000000004 */
[----:B------:R-:W-:-:S04]  /*4180*/  F2FP.BF16.F32.PACK_AB R4, RZ, R4 ;  /* 0x00000004ff04723e */ /* 0x000fc800000010ff */
[----:B------:R-:W-:Y:S01]  /*4190*/  PRMT R8, R4, 0x7610, R8 ;  /* 0x0000761004087816 */ /* 0x000fe20000000008 */
[----:B------:R-:W-:-:S05]  /*41a0*/  @P3 IMAD.MOV.U32 R4, RZ, RZ, R6 ;  /* 0x000000ffff043224 */ /* 0x000fca00078e0006 */
[----:B------:R0:W-:Y:S01]  /*41b0*/  @P3 STG.E.U16 desc[UR38][R4.64+0x12], R8 ;  /* 0x0000120804003986 */ /* 0x0001e2000c101526 */
[----:B------:R-:W-:-:S13]  /*41c0*/  ISETP.GT.AND P3, PT, R3, 0x80, P5 ;  /* 0x000000800300780c */ /* 0x000fda0002f64270 */
[----:B0-----:R-:W-:Y:S05]  /*41d0*/  @!P3 BRA `(.L_x_109) ;  /* 0x000000000004b947 */ /* 0x001fea0003800000 */
[----:B------:R0:W5:Y:S02]  /*41e0*/  LDG.E.LTC128B.U16 R118, desc[UR38][R58.64+0x20] ;  /* 0x000020263a767981 */ /* 0x000164000c1e1520 */
.L_x_109:
[----:B------:R-:W-:Y:S05]  /*41f0*/  BSYNC B1 ;  /* 0x0000000000017941 */ /* 0x000fea0003800000 */
.L_x_108:
        /* <DEDUP_REMOVED lines=13> */
.L_x_111:
[----:B------:R-:W-:Y:S05]  /*42d0*/  BSYNC B1 ;  /* 0x0000000000017941 */ /* 0x000fea0003800000 */
.L_x_110:
        /* <DEDUP_REMOVED lines=13> */
.L_x_113:
[----:B------:R-:W-:Y:S05]  /*43b0*/  BSYNC B1 ;  /* 0x0000000000017941 */ /* 0x000fea0003800000 */
.L_x_112:
[----:B-----5:R-:W-:Y:S01]  /*43c0*/  IMAD.U32 R5, R118, 0x10000, RZ ;  /* 0x0001000076057824 */ /* 0x020fe200078e00ff */
[----:B------:R-:W-:Y:S01]  /*43d0*/  BSSY B1, `(.L_x_114) ;  /* 0x000000b000017945 */ /* 0x000fe20003800000 */
[----:B------:R-:W-:Y:S02]  /*43e0*/  @P3 IMAD.MOV.U32 R4, RZ, RZ, R6 ;  /* 0x000000ffff043224 */ /* 0x000fe400078e0006 */
        /* <DEDUP_REMOVED lines=9> */
.L_x_115:
[----:B------:R-:W-:Y:S05]  /*4480*/  BSYNC B1 ;  /* 0x0000000000017941 */ /* 0x000fea0003800000 */
.L_x_114:
        /* <DEDUP_REMOVED lines=13> */
.L_x_117:
[----:B------:R-:W-:Y:S05]  /*4560*/  BSYNC B1 ;  /* 0x0000000000017941 */ /* 0x000fea0003800000 */
.L_x_116:
        /* <DEDUP_REMOVED lines=13> */
.L_x_119:
[----:B------:R-:W-:Y:S05]  /*4640*/  BSYNC B1 ;  /* 0x0000000000017941 */ /* 0x000fea0003800000 */
.L_x_118:
        /* <DEDUP_REMOVED lines=13> */
.L_x_121:
[----:B------:R-:W-:Y:S05]  /*4720*/  BSYNC B1 ;  /* 0x0000000000017941 */ /* 0x000fea0003800000 */
.L_x_120:
        /* <DEDUP_REMOVED lines=12> */
.L_x_123:
[----:B------:R-:W-:Y:S05]  /*47f0*/  BSYNC B1 ;  /* 0x0000000000017941 */ /* 0x000fea0003800000 */
.L_x_122:
        /* <DEDUP_REMOVED lines=13> */
.L_x_125:
[----:B------:R-:W-:Y:S05]  /*48d0*/  BSYNC B1 ;  /* 0x0000000000017941 */ /* 0x000fea0003800000 */
.L_x_124:
        /* <DEDUP_REMOVED lines=13> */
.L_x_127:
[----:B------:R-:W-:Y:S05]  /*49b0*/  BSYNC B1 ;  /* 0x0000000000017941 */ /* 0x000fea0003800000 */
.L_x_126:
        /* <DEDUP_REMOVED lines=13> */
.L_x_129:
[----:B------:R-:W-:Y:S05]  /*4a90*/  BSYNC B1 ;  /* 0x0000000000017941 */ /* 0x000fea0003800000 */
.L_x_128:
        /* <DEDUP_REMOVED lines=12> */
.L_x_131:
[----:B------:R-:W-:Y:S05]  /*4b60*/  BSYNC B1 ;  /* 0x0000000000017941 */ /* 0x000fea0003800000 */
.L_x_130:
        /* <DEDUP_REMOVED lines=13> */
.L_x_133:
[----:B------:R-:W-:Y:S05]  /*4c40*/  BSYNC B1 ;  /* 0x0000000000017941 */ /* 0x000fea0003800000 */
.L_x_132:
        /* <DEDUP_REMOVED lines=12> */
.L_x_135:
[----:B------:R-:W-:Y:S05]  /*4d10*/  BSYNC B1 ;  /* 0x0000000000017941 */ /* 0x000fea0003800000 */
.L_x_134:
        /* <DEDUP_REMOVED lines=12> */
.L_x_137:
[----:B------:R-:W-:Y:S05]  /*4de0*/  BSYNC B1 ;  /* 0x0000000000017941 */ /* 0x000fea0003800000 */
.L_x_136:
        /* <DEDUP_REMOVED lines=12> */
.L_x_139:
[----:B------:R-:W-:Y:S05]  /*4eb0*/  BSYNC B1 ;  /* 0x0000000000017941 */ /* 0x000fea0003800000 */
.L_x_138:
        /* <DEDUP_REMOVED lines=12> */
.L_x_141:
[----:B------:R-:W-:Y:S05]  /*4f80*/  BSYNC B1 ;  /* 0x0000000000017941 */ /* 0x000fea0003800000 */
.L_x_140:
        /* <DEDUP_REMOVED lines=12> */
.L_x_143:
[----:B------:R-:W-:Y:S05]  /*5050*/  BSYNC B1 ;  /* 0x0000000000017941 */ /* 0x000fea0003800000 */
.L_x_142:
[----:B-----5:R-:W-:Y:S01]  /*5060*/  IMAD.U32 R5, R118, 0x10000, RZ ;  /* 0x0001000076057824 */ /* 0x020fe200078e00ff */
[----:B------:R-:W-:Y:S01]  /*5070*/  ISETP.GT.AND P6, PT, R3, 0x88, P6 ;  /* 0x000000880300780c */ /* 0x000fe200037c4270 */
        /* <DEDUP_REMOVED lines=8> */
[----:B------:R-:W-:Y:S05]  /*5100*/  @!P6 BRA `(.L_x_145) ;  /* 0x000000000004e947 */ /* 0x000fea0003800000 */
[----:B------:R0:W5:Y:S02]  /*5110*/  LDG.E.LTC128B.U16 R118, desc[UR38][R12.64+0x60] ;  /* 0x000060260c767981 */ /* 0x000164000c1e1520 */
.L_x_145:
[----:B------:R-:W-:Y:S05]  /*5120*/  BSYNC B1 ;  /* 0x0000000000017941 */ /* 0x000fea0003800000 */
.L_x_144:
[----:B0----5:R-:W-:Y:S01]  /*5130*/  IMAD.U32 R5, R118, 0x10000, RZ ;  /* 0x0001000076057824 */ /* 0x021fe200078e00ff */
[----:B------:R-:W-:Y:S01]  /*5140*/  ISETP.GT.AND P2, PT, R3, 0x88, P2 ;  /* 0x000000880300780c */ /* 0x000fe20001744270 */
        /* <DEDUP_REMOVED lines=8> */
[----:B------:R-:W-:Y:S05]  /*51d0*/  @!P2 BRA `(.L_x_147) ;  /* 0x000000000004a947 */ /* 0x000fea0003800000 */
[----:B------:R0:W5:Y:S02]  /*51e0*/  LDG.E.LTC128B.U16 R118, desc[UR38][R12.64+0x62] ;  /* 0x000062260c767981 */ /* 0x000164000c1e1520 */
.L_x_147:
[----:B------:R-:W-:Y:S05]  /*51f0*/  BSYNC B1 ;  /* 0x0000000000017941 */ /* 0x000fea0003800000 */
.L_x_146:
[----:B0----5:R-:W-:Y:S01]  /*5200*/  IMAD.U32 R5, R118, 0x10000, RZ ;  /* 0x0001000076057824 */ /* 0x021fe200078e00ff */
        /* <DEDUP_REMOVED lines=11> */
.L_x_149:
[----:B------:R-:W-:Y:S05]  /*52c0*/  BSYNC B1 ;  /* 0x0000000000017941 */ /* 0x000fea0003800000 */
.L_x_148:
        /* <DEDUP_REMOVED lines=12> */
.L_x_151:
[----:B------:R-:W-:Y:S05]  /*5390*/  BSYNC B1 ;  /* 0x0000000000017941 */ /* 0x000fea0003800000 */
.L_x_150:
[----:B0----5:R-:W-:Y:S01]  /*53a0*/  IMAD.U32 R5, R118, 0x10000, RZ ;  /* 0x0001000076057824 */ /* 0x021fe200078e00ff */
[----:B------:R-:W-:Y:S01]  /*53b0*/  ISETP.GT.AND P1, PT, R3, 0x88, P1 ;  /* 0x000000880300780c */ /* 0x000fe20000f24270 */
[----:B------:R-:W-:Y:S02]  /*53c0*/  BSSY B1, `(.L_x_152) ;  /* 0x0000007000017945 */ /* 0x000fe40003800000 */
[----:B------:R-:W-:-:S04]  /*53d0*/  FMUL R4, R5, R90 ;  /* 0x0000005a05047220 */ /* 0x000fc80000400000 */
[----:B------:R-:W-:-:S05]  /*53e0*/  FFMA R4, R53, R22, R4 ;  /* 0x0000001635047223 */ /* 0x000fca0000000004 */
[----:B------:R-:W-:-:S05]  /*53f0*/  F2FP.BF16.F32.PACK_AB R4, RZ, R4 ;  /* 0x00000004ff04723e */ /* 0x000fca00000010ff */
[----:B------:R0:W-:Y:S01]  /*5400*/  @P2 STG.E.U16 desc[UR38][R14.64+0x72], R4 ;  /* 0x000072040e002986 */ /* 0x0001e2000c101526 */
[----:B------:R-:W-:Y:S05]  /*5410*/  @!P1 BRA `(.L_x_153) ;  /* 0x0000000000049947 */ /* 0x000fea0003800000 */
[----:B------:R0:W5:Y:S02]  /*5420*/  LDG.E.LTC128B.U16 R118, desc[UR38][R12.64+0x70] ;  /* 0x000070260c767981 */ /* 0x000164000c1e1520 */
.L_x_153:
[----:B------:R-:W-:Y:S05]  /*5430*/  BSYNC B1 ;  /* 0x0000000000017941 */ /* 0x000fea0003800000 */
.L_x_152:
[----:B-----5:R-:W-:Y:S01]  /*5440*/  IMAD.U32 R5, R118, 0x10000, RZ ;  /* 0x0001000076057824 */ /* 0x020fe200078e00ff */
[----:B------:R-:W-:Y:S01]  /*5450*/  ISETP.GT.AND P0, PT, R3, 0x88, P0 ;  /* 0x000000880300780c */ /* 0x000fe20000704270 */
[----:B0-----:R-:W-:Y:S01]  /*5460*/  @P1 IMAD.MOV.U32 R4, RZ, RZ, R6 ;  /* 0x000000ffff041224 */ /* 0x001fe200078e0006 */
        /* <DEDUP_REMOVED lines=9> */
.L_x_155:
[----:B------:R-:W-:Y:S05]  /*5500*/  BSYNC B1 ;  /* 0x0000000000017941 */ /* 0x000fea0003800000 */
.L_x_154:
[----:B------:R-:W-:Y:S05]  /*5510*/  @!P0 BRA `(.L_x_156) ;  /* 0x0000001400688947 */ /* 0x000fea0003800000 */
[----:B-----5:R-:W-:-:S04]  /*5520*/  IMAD.U32 R3, R118, 0x10000, RZ ;  /* 0x0001000076037824 */ /* 0x020fc800078e00ff */
[----:B0-----:R-:W-:-:S04]  /*5530*/  FMUL R4, R3, R90 ;  /* 0x0000005a03047220 */ /* 0x001fc80000400000 */
[----:B------:R-:W-:-:S05]  /*5540*/  FFMA R4, R55, R22, R4 ;  /* 0x0000001637047223 */ /* 0x000fca0000000004 */
[----:B------:R-:W-:-:S05]  /*5550*/  F2FP.BF16.F32.PACK_AB R4, RZ, R4 ;  /* 0x00000004ff04723e */ /* 0x000fca00000010ff */
[----:B------:R0:W-:Y:S01]  /*5560*/  STG.E.U16 desc[UR38][R6.64+0x72], R4 ;  /* 0x0000720406007986 */ /* 0x0001e2000c101526 */
[----:B------:R-:W-:Y:S05]  /*5570*/  BRA `(.L_x_156) ;  /* 0x0000001400507947 */ /* 0x000fea0003800000 */
.L_x_33:
[----:B------:R-:W-:Y:S01]  /*5580*/  ULDC.64 UR4, c[0x0][0x5c0] ;  /* 0x0001700000047ab9 */ /* 0x000fe20000000a00 */
[----:B------:R-:W-:Y:S01]  /*5590*/  ISETP.GT.AND P4, PT, R4, 0x1, PT ;  /* 0x000000010400780c */ /* 0x000fe20003f84270 */
[-C--:B------:R-:W-:Y:S01]  /*55a0*/  FMUL R56, R56, R22.reuse ;  /* 0x0000001638387220 */ /* 0x080fe20000400000 */
[----:B------:R-:W-:Y:S01]  /*55b0*/  LEA R10, P1, R110, UR4, 0x1 ;  /* 0x000000046e0a7c11 */ /* 0x000fe2000f8208ff */
[-C--:B------:R-:W-:Y:S01]  /*55c0*/  FMUL R57, R57, R22.reuse ;  /* 0x0000001639397220 */ /* 0x080fe20000400000 */
[C---:B------:R-:W-:Y:S01]  /*55d0*/  IMAD.SHL.U32 R7, R91.reuse, 0x2, RZ ;  /* 0x000000025b077824 */ /* 0x040fe200078e00ff */
[----:B------:R-:W-:Y:S01]  /*55e0*/  SHF.L.U64.HI R5, R91, 0x1, R94 ;  /* 0x000000015b057819 */ /* 0x000fe2000001025e */
[----:B------:R-:W-:Y:S01]  /*55f0*/  IMAD.SHL.U32 R23, R92, 0x2, RZ ;  /* 0x000000025c177824 */ /* 0x000fe200078e00ff */
[----:B------:R-:W-:Y:S01]  /*5600*/  LEA.HI.X R11, R110, UR5, R113, 0x1, P1 ;  /* 0x000000056e0b7c11 */ /* 0x000fe200088f0c71 */
[-C--:B------:R-:W-:Y:S01]  /*5610*/  FMUL R58, R58, R22.reuse ;  /* 0x000000163a3a7220 */ /* 0x080fe20000400000 */
[----:B------:R-:W-:Y:S01]  /*5620*/  ISETP.GT.AND P1, PT, R3, RZ, P4 ;  /* 0x000000ff0300720c */ /* 0x000fe20002724270 */
[----:B------:R-:W-:Y:S01]  /*5630*/  FMUL R59, R59, R22 ;  /* 0x000000163b3b7220 */ /* 0x000fe20000400000 */
[----:B------:R-:W-:Y:S01]  /*5640*/  F2FP.BF16.F32.PACK_AB R56, RZ, R56 ;  /* 0x00000038ff38723e */ /* 0x000fe200000010ff */
[-C--:B------:R-:W-:Y:S01]  /*5650*/  FMUL R60, R60, R22.reuse ;  /* 0x000000163c3c7220 */ /* 0x080fe20000400000 */
[----:B------:R-:W-:Y:S01]  /*5660*/  F2FP.BF16.F32.PACK_AB R57, RZ, R57 ;  /* 0x00000039ff39723e */ /* 0x000fe200000010ff */
[----:B------:R-:W-:Y:S01]  /*5670*/  FMUL R61, R61, R22 ;  /* 0x000000163d3d7220 */ /* 0x000fe20000400000 */
[----:B------:R-:W-:Y:S01]  /*5680*/  SHF.L.U64.HI R13, R92, 0x1, R93 ;  /* 0x000000015c0d7819 */ /* 0x000fe2000001025d */
[----:B------:R-:W-:Y:S01]  /*5690*/  @P0 STG.E.U16 desc[UR38][R10.64], R56 ;  /* 0x000000380a000986 */ /* 0x000fe2000c101526 */
[----:B------:R-:W-:Y:S01]  /*56a0*/  IADD3 R8, P0, R7, R10, RZ ;  /* 0x0000000a07087210 */ /* 0x000fe20007f1e0ff */
[-C--:B------:R-:W-:Y:S01]  /*56b0*/  FMUL R62, R62, R22.reuse ;  /* 0x000000163e3e7220 */ /* 0x080fe20000400000 */
[----:B------:R-:W-:Y:S01]  /*56c0*/  ISETP.GT.AND P2, PT, R3, 0x8, P5 ;  /* 0x000000080300780c */ /* 0x000fe20002f44270 */
[----:B------:R-:W-:Y:S01]  /*56d0*/  FMUL R63, R63, R22 ;  /* 0x000000163f3f7220 */ /* 0x000fe20000400000 */
[----:B------:R-:W-:Y:S01]  /*56e0*/  ISETP.GT.AND P3, PT, R4, 0x8, PT ;  /* 0x000000080400780c */ /* 0x000fe20003f64270 */
[----:B------:R-:W-:Y:S01]  /*56f0*/  IMAD.X R9, R5, 0x1, R11, P0 ;  /* 0x0000000105097824 */ /* 0x000fe200000e060b */
[----:B------:R-:W-:Y:S01]  /*5700*/  @P1 STG.E.U16 desc[UR38][R10.64+0x2], R57 ;  /* 0x000002390a001986 */ /* 0x000fe2000c101526 */
[----:B------:R-:W-:Y:S01]  /*5710*/  IADD3 R6, P0, P1, R23, R10, R7 ;  /* 0x0000000a17067210 */ /* 0x000fe2000791e007 */
[----:B------:R-:W-:Y:S01]  /*5720*/  FMUL R64, R64, R22 ;  /* 0x0000001640407220 */ /* 0x000fe20000400000 */
[----:B------:R-:W-:Y:S01]  /*5730*/  F2FP.BF16.F32.PACK_AB R58, RZ, R58 ;  /* 0x0000003aff3a723e */ /* 0x000fe200000010ff */
[-C--:B------:R-:W-:Y:S01]  /*5740*/  FMUL R65, R65, R22.reuse ;  /* 0x0000001641417220 */ /* 0x080fe20000400000 */
[----:B------:R-:W-:Y:S01]  /*5750*/  IADD3.X R7, R13, R11, R5, P0, P1 ;  /* 0x0000000b0d077210 */ /* 0x000fe200007e2405 */
[-C--:B------:R-:W-:Y:S01]  /*5760*/  FMUL R66, R66, R22.reuse ;  /* 0x0000001642427220 */ /* 0x080fe20000400000 */
[----:B------:R-:W-:Y:S01]  /*5770*/  ISETP.GT.AND P1, PT, R3, 0x8, P4 ;  /* 0x000000080300780c */ /* 0x000fe20002724270 */
[-C--:B------:R-:W-:Y:S01]  /*5780*/  FMUL R67, R67, R22.reuse ;  /* 0x0000001643437220 */ /* 0x080fe20000400000 */
[----:B------:R-:W-:Y:S01]  /*5790*/  ISETP.GT.AND P0, PT, R3, RZ, P3 ;  /* 0x000000ff0300720c */ /* 0x000fe20001f04270 */
[----:B------:R-:W-:Y:S01]  /*57a0*/  @P2 STG.E.U16 desc[UR38][R8.64], R58 ;  /* 0x0000003a08002986 */ /* 0x000fe2000c101526 */
[----:B------:R-:W-:Y:S01]  /*57b0*/  F2FP.BF16.F32.PACK_AB R59, RZ, R59 ;  /* 0x0000003bff3b723e */ /* 0x000fe200000010ff */
[----:B------:R-:W-:Y:S01]  /*57c0*/  FMUL R68, R68, R22 ;  /* 0x0000001644447220 */ /* 0x000fe20000400000 */
[----:B------:R-:W-:Y:S01]  /*57d0*/  F2FP.BF16.F32.PACK_AB R60, RZ, R60 ;  /* 0x0000003cff3c723e */ /* 0x000fe200000010ff */
[-C--:B------:R-:W-:Y:S01]  /*57e0*/  FMUL R69, R69, R22.reuse ;  /* 0x0000001645457220 */ /* 0x080fe20000400000 */
[----:B------:R-:W-:Y:S01]  /*57f0*/  ISETP.GT.AND P2, PT, R4, 0x9, PT ;  /* 0x000000090400780c */ /* 0x000fe20003f44270 */
[-C--:B------:R-:W-:Y:S01]  /*5800*/  FMUL R70, R70, R22.reuse ;  /* 0x0000001646467220 */ /* 0x080fe20000400000 */
[----:B------:R-:W-:Y:S01]  /*5810*/  F2FP.BF16.F32.PACK_AB R61, RZ, R61 ;  /* 0x0000003dff3d723e */ /* 0x000fe200000010ff */
[----:B------:R-:W-:Y:S01]  /*5820*/  FMUL R71, R71, R22 ;  /* 0x0000001647477220 */ /* 0x000fe20000400000 */
[----:B------:R-:W-:Y:S01]  /*5830*/  F2FP.BF16.F32.PACK_AB R62, RZ, R62 ;  /* 0x0000003eff3e723e */ /* 0x000fe200000010ff */
[----:B------:R-:W-:Y:S01]  /*5840*/  @P1 STG.E.U16 desc[UR38][R8.64+0x2], R59 ;  /* 0x0000023b08001986 */ /* 0x000fe2000c101526 */
[----:B------:R-:W-:Y:S01]  /*5850*/  F2FP.BF16.F32.PACK_AB R63, RZ, R63 ;  /* 0x0000003fff3f723e */ /* 0x000fe200000010ff */
[----:B------:R-:W-:Y:S01]  /*5860*/  FMUL R72, R72, R22 ;  /* 0x0000001648487220 */ /* 0x000fe20000400000 */
[----:B------:R-:W-:Y:S01]  /*5870*/  F2FP.BF16.F32.PACK_AB R64, RZ, R64 ;  /* 0x00000040ff40723e */ /* 0x000fe200000010ff */
[----:B------:R-:W-:Y:S01]  /*5880*/  @P0 STG.E.U16 desc[UR38][R10.64+0x10], R60 ;  /* 0x0000103c0a000986 */ /* 0x000fe2000c101526 */
[----:B------:R-:W-:Y:S01]  /*5890*/  ISETP.GT.AND P0, PT, R3, RZ, P2 ;  /* 0x000000ff0300720c */ /* 0x000fe20001704270 */
[-C--:B------:R-:W-:Y:S01]  /*58a0*/  FMUL R73, R73, R22.reuse ;  /* 0x0000001649497220 */ /* 0x080fe20000400000 */
[----:B------:R-:W-:Y:S01]  /*58b0*/  ISETP.GT.AND P1, PT, R4, 0x11, PT ;  /* 0x000000110400780c */ /* 0x000fe20003f24270 */
[-C--:B------:R-:W-:Y:S01]  /*58c0*/  FMUL R74, R74, R22.reuse ;  /* 0x000000164a4a7220 */ /* 0x080fe20000400000 */
[----:B------:R-:W-:Y:S01]  /*58d0*/  F2FP.BF16.F32.PACK_AB R65, RZ, R65 ;  /* 0x00000041ff41723e */ /* 0x000fe200000010ff */
[----:B------:R-:W-:Y:S01]  /*58e0*/  FMUL R75, R75, R22 ;  /* 0x000000164b4b7220 */ /* 0x000fe20000400000 */
[----:B------:R-:W-:Y:S01]  /*58f0*/  F2FP.BF16.F32.PACK_AB R66, RZ, R66 ;  /* 0x00000042ff42723e */ /* 0x000fe200000010ff */
[-C--:B------:R-:W-:Y:S01]  /*5900*/  FMUL R76, R76, R22.reuse ;  /* 0x000000164c4c7220 */ /* 0x080fe20000400000 */
[----:B------:R-:W-:Y:S01]  /*5910*/  F2FP.BF16.F32.PACK_AB R67, RZ, R67 ;  /* 0x00000043ff43723e */ /* 0x000fe200000010ff */
[----:B------:R-:W-:Y:S01]  /*5920*/  FMUL R77, R77, R22 ;  /* 0x000000164d4d7220 */ /* 0x000fe20000400000 */
[----:B------:R-:W-:Y:S01]  /*5930*/  F2FP.BF16.F32.PACK_AB R68, RZ, R68 ;  /* 0x00000044ff44723e */ /* 0x000fe200000010ff */
[-C--:B------:R-:W-:Y:S01]  /*5940*/  FMUL R78, R78, R22.reuse ;  /* 0x000000164e4e7220 */ /* 0x080fe20000400000 */
[----:B------:R-:W-:Y:S01]  /*5950*/  F2FP.BF16.F32.PACK_AB R69, RZ, R69 ;  /* 0x00000045ff45723e */ /* 0x000fe200000010ff */
[----:B------:R-:W-:Y:S01]  /*5960*/  @P0 STG.E.U16 desc[UR38][R10.64+0x12], R61 ;  /* 0x0000123d0a000986 */ /* 0x000fe2000c101526 */
[----:B------:R-:W-:Y:S01]  /*5970*/  ISETP.GT.AND P0, PT, R3, 0x8, P3 ;  /* 0x000000080300780c */ /* 0x000fe20001f04270 */
        /* <DEDUP_REMOVED lines=14> */
[-C--:B------:R-:W-:Y:S01]  /*5a60*/  FMUL R85, R85, R22.reuse ;  /* 0x0000001655557220 */ /* 0x080fe20000400000 */
[----:B------:R-:W-:Y:S01]  /*5a70*/  ISETP.GT.AND P2, PT, R4, 0x10, PT ;  /* 0x000000100400780c */ /* 0x000fe20003f44270 */
        /* <DEDUP_REMOVED lines=10> */
[----:B------:R-:W-:Y:S01]  /*5b20*/  @P0 STG.E.U16 desc[UR38][R8.64+0x12], R63 ;  /* 0x0000123f08000986 */ /* 0x000fe2000c101526 */
[----:B------:R-:W-:Y:S01]  /*5b30*/  ISETP.GT.AND P0, PT, R3, RZ, P2 ;  /* 0x000000ff0300720c */ /* 0x000fe20001704270 */
        /* <DEDUP_REMOVED lines=12> */
[----:B------:R-:W-:Y:S01]  /*5c00*/  @P0 STG.E.U16 desc[UR38][R10.64+0x20], R64 ;  /* 0x000020400a000986 */ /* 0x000fe2000c101526 */
[----:B------:R-:W-:Y:S01]  /*5c10*/  ISETP.GT.AND P0, PT, R3, RZ, P1 ;  /* 0x000000ff0300720c */ /* 0x000fe20000f04270 */
        /* <DEDUP_REMOVED lines=13> */
[----:B------:R-:W-:Y:S01]  /*5cf0*/  ISETP.GT.AND P0, PT, R3, 0x8, P2 ;  /* 0x000000080300780c */ /* 0x000fe20001704270 */
        /* <DEDUP_REMOVED lines=36> */
[----:B------:R-:W-:Y:S01]  /*5f40*/  FMUL R55, R55, R22 ;  /* 0x0000001637377220 */ /* 0x000fe20000400000 */
[----:B------:R-:W-:-:S02]  /*5f50*/  F2FP.BF16.F32.PACK_AB R41, RZ, R41 ;  /* 0x00000029ff29723e */ /* 0x000fc400000010ff */
[----:B------:R-:W-:Y:S01]  /*5f60*/  F2FP.BF16.F32.PACK_AB R42, RZ, R42 ;  /* 0x0000002aff2a723e */ /* 0x000fe200000010ff */
[----:B------:R-:W-:Y:S01]  /*5f70*/  @P0 STG.E.U16 desc[UR38][R10.64+0x30], R68 ;  /* 0x000030440a000986 */ /* 0x000fe2000c101526 */
[----:B------:R-:W-:Y:S02]  /*5f80*/  ISETP.GT.AND P0, PT, R3, RZ, P1 ;  /* 0x000000ff0300720c */ /* 0x000fe40000f04270 */
[----:B------:R-:W-:Y:S02]  /*5f90*/  F2FP.BF16.F32.PACK_AB R43, RZ, R43 ;  /* 0x0000002bff2b723e */ /* 0x000fe400000010ff */
[----:B------:R-:W-:Y:S02]  /*5fa0*/  F2FP.BF16.F32.PACK_AB R44, RZ, R44 ;  /* 0x0000002cff2c723e */ /* 0x000fe400000010ff */
[----:B------:R-:W-:Y:S02]  /*5fb0*/  F2FP.BF16.F32.PACK_AB R45, RZ, R45 ;  /* 0x0000002dff2d723e */ /* 0x000fe400000010ff */
[----:B------:R-:W-:-:S02]  /*5fc0*/  F2FP.BF16.F32.PACK_AB R46, RZ, R46 ;  /* 0x0000002eff2e723e */ /* 0x000fc400000010ff */
[----:B------:R-:W-:Y:S02]  /*5fd0*/  F2FP.BF16.F32.PACK_AB R47, RZ, R47 ;  /* 0x0000002fff2f723e */ /* 0x000fe400000010ff */
[----:B------:R-:W-:Y:S01]  /*5fe0*/  F2FP.BF16.F32.PACK_AB R48, RZ, R48 ;  /* 0x00000030ff30723e */ /* 0x000fe200000010ff */
[----:B------:R-:W-:Y:S01]  /*5ff0*/  @P0 STG.E.U16 desc[UR38][R10.64+0x32], R69 ;  /* 0x000032450a000986 */ /* 0x000fe2000c101526 */
[----:B------:R-:W-:Y:S02]  /*6000*/  ISETP.GT.AND P0, PT, R3, 0x8, P2 ;  /* 0x000000080300780c */ /* 0x000fe40001704270 */
[----:B------:R-:W-:Y:S02]  /*6010*/  ISETP.GT.AND P2, PT, R4, 0x20, PT ;  /* 0x000000200400780c */ /* 0x000fe40003f44270 */
[----:B------:R-:W-:Y:S02]  /*6020*/  F2FP.BF16.F32.PACK_AB R49, RZ, R49 ;  /* 0x00000031ff31723e */ /* 0x000fe400000010ff */
[----:B------:R-:W-:-:S02]  /*6030*/  F2FP.BF16.F32.PACK_AB R50, RZ, R50 ;  /* 0x00000032ff32723e */ /* 0x000fc400000010ff */
[----:B------:R-:W-:Y:S02]  /*6040*/  F2FP.BF16.F32.PACK_AB R51, RZ, R51 ;  /* 0x00000033ff33723e */ /* 0x000fe400000010ff */
[----:B------:R-:W-:Y:S02]  /*6050*/  F2FP.BF16.F32.PACK_AB R52, RZ, R52 ;  /* 0x00000034ff34723e */ /* 0x000fe400000010ff */
[----:B------:R-:W-:Y:S01]  /*6060*/  F2FP.BF16.F32.PACK_AB R53, RZ, R53 ;  /* 0x00000035ff35723e */ /* 0x000fe200000010ff */
[----:B------:R-:W-:Y:S01]  /*6070*/  @P0 STG.E.U16 desc[UR38][R8.64+0x30], R70 ;  /* 0x0000304608000986 */ /* 0x000fe2000c101526 */
[----:B------:R-:W-:Y:S02]  /*6080*/  ISETP.GT.AND P0, PT, R3, 0x8, P1 ;  /* 0x000000080300780c */ /* 0x000fe40000f04270 */
[----:B------:R-:W-:Y:S02]  /*6090*/  ISETP.GT.AND P1, PT, R4, 0x21, PT ;  /* 0x000000210400780c */ /* 0x000fe40003f24270 */
[----:B------:R-:W-:-:S02]  /*60a0*/  F2FP.BF16.F32.PACK_AB R54, RZ, R54 ;  /* 0x00000036ff36723e */ /* 0x000fc400000010ff */
[----:B------:R-:W-:-:S07]  /*60b0*/  F2FP.BF16.F32.PACK_AB R55, RZ, R55 ;  /* 0x00000037ff37723e */ /* 0x000fce00000010ff */
[----:B------:R-:W-:Y:S01]  /*60c0*/  @P0 STG.E.U16 desc[UR38][R8.64+0x32], R71 ;  /* 0x0000324708000986 */ /* 0x000fe2000c101526 */
[----:B------:R-:W-:-:S13]  /*60d0*/  ISETP.GT.AND P0, PT, R3, RZ, P2 ;  /* 0x000000ff0300720c */ /* 0x000fda0001704270 */
[----:B------:R-:W-:Y:S01]  /*60e0*/  @P0 STG.E.U16 desc[UR38][R10.64+0x40], R72 ;  /* 0x000040480a000986 */ /* 0x000fe2000c101526 */
[----:B------:R-:W-:-:S13]  /*60f0*/  ISETP.GT.AND P0, PT, R3, RZ, P1 ;  /* 0x000000ff0300720c */ /* 0x000fda0000f04270 */
[----:B------:R-:W-:Y:S01]  /*6100*/  @P0 STG.E.U16 desc[UR38][R10.64+0x42], R73 ;  /* 0x000042490a000986 */ /* 0x000fe2000c101526 */
[----:B------:R-:W-:Y:S02]  /*6110*/  ISETP.GT.AND P0, PT, R3, 0x8, P2 ;  /* 0x000000080300780c */ /* 0x000fe40001704270 */
[----:B------:R-:W-:-:S11]  /*6120*/  ISETP.GT.AND P2, PT, R4, 0x38, PT ;  /* 0x000000380400780c */ /* 0x000fd60003f44270 */
[----:B------:R-:W-:Y:S01]  /*6130*/  @P0 STG.E.U16 desc[UR38][R8.64+0x40], R74 ;  /* 0x0000404a08000986 */ /* 0x000fe2000c101526 */
[----:B------:R-:W-:Y:S02]  /*6140*/  ISETP.GT.AND P0, PT, R3, 0x8, P1 ;  /* 0x000000080300780c */ /* 0x000fe40000f04270 */
[----:B------:R-:W-:-:S11]  /*6150*/  ISETP.GT.AND P1, PT, R4, 0x28, PT ;  /* 0x000000280400780c */ /* 0x000fd60003f24270 */
[----:B------:R-:W-:Y:S01]  /*6160*/  @P0 STG.E.U16 desc[UR38][R8.64+0x42], R75 ;  /* 0x0000424b08000986 */ /* 0x000fe2000c101526 */
[----:B------:R-:W-:-:S13]  /*6170*/  ISETP.GT.AND P0, PT, R3, RZ, P1 ;  /* 0x000000ff0300720c */ /* 0x000fda0000f04270 */
[----:B------:R-:W-:Y:S01]  /*6180*/  @P0 STG.E.U16 desc[UR38][R10.64+0x50], R76 ;  /* 0x0000504c0a000986 */ /* 0x000fe2000c101526 */
[----:B------:R-:W-:-:S13]  /*6190*/  ISETP.GT.AND P0, PT, R3, RZ, P4 ;  /* 0x000000ff0300720c */ /* 0x000fda0002704270 */
[----:B------:R-:W-:Y:S01]  /*61a0*/  @P0 STG.E.U16 desc[UR38][R10.64+0x52], R77 ;  /* 0x0000524d0a000986 */ /* 0x000fe2000c101526 */
[----:B------:R-:W-:-:S13]  /*61b0*/  ISETP.GT.AND P0, PT, R3, 0x8, P1 ;  /* 0x000000080300780c */ /* 0x000fda0000f04270 */
[----:B------:R-:W-:Y:S01]  /*61c0*/  @P0 STG.E.U16 desc[UR38][R8.64+0x50], R78 ;  /* 0x0000504e08000986 */ /* 0x000fe2000c101526 */
[----:B------:R-:W-:-:S13]  /*61d0*/  ISETP.GT.AND P0, PT, R3, 0x8, P4 ;  /* 0x000000080300780c */ /* 0x000fda0002704270 */
[----:B------:R-:W-:Y:S01]  /*61e0*/  @P0 STG.E.U16 desc[UR38][R8.64+0x52], R79 ;  /* 0x0000524f08000986 */ /* 0x000fe2000c101526 */
[----:B------:R-:W-:-:S04]  /*61f0*/  ISETP.GT.AND P0, PT, R4, 0x30, PT ;  /* 0x000000300400780c */ /* 0x000fc80003f04270 */
        /* <DEDUP_REMOVED lines=8> */
[----:B------:R-:W-:-:S05]  /*6280*/  IADD3 R14, P1, R23, R8, RZ ;  /* 0x00000008170e7210 */ /* 0x000fca0007f3e0ff */
[----:B------:R-:W-:Y:S01]  /*6290*/  IMAD.X R15, R13, 0x1, R9, P1 ;  /* 0x000000010d0f7824 */ /* 0x000fe200008e0609 */
[----:B------:R-:W-:-:S13]  /*62a0*/  ISETP.GT.AND P1, PT, R3, RZ, P2 ;  /* 0x000000ff0300720c */ /* 0x000fda0001724270 */
[----:B------:R-:W-:Y:S01]  /*62b0*/  @P1 STG.E.U16 desc[UR38][R10.64+0x70], R84 ;  /* 0x000070540a001986 */ /* 0x000fe2000c101526 */
[----:B------:R-:W-:-:S05]  /*62c0*/  IADD3 R20, P1, R23, R8, RZ ;  /* 0x0000000817147210 */ /* 0x000fca0007f3e0ff */
[----:B------:R-:W-:Y:S01]  /*62d0*/  IMAD.X R21, R13, 0x1, R9, P1 ;  /* 0x000000010d157824 */ /* 0x000fe200008e0609 */
[----:B------:R-:W-:-:S05]  /*62e0*/  IADD3 R12, P1, R23, R10, RZ ;  /* 0x0000000a170c7210 */ /* 0x000fca0007f3e0ff */
[----:B------:R-:W-:Y:S01]  /*62f0*/  IMAD.X R13, R13, 0x1, R11, P1 ;  /* 0x000000010d0d7824 */ /* 0x000fe200008e060b */
[----:B------:R-:W-:-:S04]  /*6300*/  ISETP.GT.AND P1, PT, R4, 0x39, PT ;  /* 0x000000390400780c */ /* 0x000fc80003f24270 */
[----:B------:R-:W-:-:S13]  /*6310*/  ISETP.GT.AND P6, PT, R3, RZ, P1 ;  /* 0x000000ff0300720c */ /* 0x000fda0000fc4270 */
[----:B------:R-:W-:Y:S01]  /*6320*/  @P6 STG.E.U16 desc[UR38][R10.64+0x72], R85 ;  /* 0x000072550a006986 */ /* 0x000fe2000c101526 */
[----:B------:R-:W-:-:S13]  /*6330*/  ISETP.GT.AND P6, PT, R3, 0x8, P2 ;  /* 0x000000080300780c */ /* 0x000fda00017c4270 */
[----:B------:R-:W-:Y:S01]  /*6340*/  @P6 STG.E.U16 desc[UR38][R8.64+0x70], R86 ;  /* 0x0000705608006986 */ /* 0x000fe2000c101526 */
[----:B------:R-:W-:-:S13]  /*6350*/  ISETP.GT.AND P6, PT, R3, 0x8, P1 ;  /* 0x000000080300780c */ /* 0x000fda0000fc4270 */
[----:B------:R0:W-:Y:S01]  /*6360*/  @P6 STG.E.U16 desc[UR38][R8.64+0x72], R87 ;  /* 0x0000725708006986 */ /* 0x0001e2000c101526 */
[C---:B------:R-:W-:Y:S02]  /*6370*/  ISETP.GT.AND P6, PT, R3.reuse, 0x80, P5 ;  /* 0x000000800300780c */ /* 0x040fe40002fc4270 */
[----:B------:R-:W-:-:S11]  /*6380*/  ISETP.GT.AND P5, PT, R3, 0x88, P5 ;  /* 0x000000880300780c */ /* 0x000fd60002fa4270 */
[----:B------:R-:W-:Y:S01]  /*6390*/  @P6 STG.E.U16 desc[UR38][R12.64], R24 ;  /* 0x000000180c006986 */ /* 0x000fe2000c101526 */
[----:B------:R-:W-:-:S04]  /*63a0*/  ISETP.GT.AND P6, PT, R4, 0x1, PT ;  /* 0x000000010400780c */ /* 0x000fc80003fc4270 */
[----:B------:R-:W-:-:S13]  /*63b0*/  ISETP.GT.AND P6, PT, R3, 0x80, P6 ;  /* 0x000000800300780c */ /* 0x000fda00037c4270 */
[----:B0-----:R-:W-:Y:S02]  /*63c0*/  @P6 IMAD.MOV.U32 R8, RZ, RZ, R12 ;  /* 0x000000ffff086224 */ /* 0x001fe400078e000c */
[----:B------:R-:W-:-:S05]  /*63d0*/  @P6 IMAD.MOV.U32 R9, RZ, RZ, R13 ;  /* 0x000000ffff096224 */ /* 0x000fca00078e000d */
[----:B------:R0:W-:Y:S01]  /*63e0*/  @P6 STG.E.U16 desc[UR38][R8.64+0x2], R25 ;  /* 0x0000021908006986 */ /* 0x0001e2000c101526 */
[----:B------:R-:W-:-:S03]  /*63f0*/  ISETP.GT.AND P6, PT, R4, 0x1, PT ;  /* 0x000000010400780c */ /* 0x000fc60003fc4270 */
[----:B------:R-:W-:Y:S01]  /*6400*/  @P5 STG.E.U16 desc[UR38][R14.64], R26 ;  /* 0x0000001a0e005986 */ /* 0x000fe2000c101526 */
[----:B------:R-:W-:Y:S02]  /*6410*/  ISETP.GT.AND P5, PT, R3, 0x88, P6 ;  /* 0x000000880300780c */ /* 0x000fe400037a4270 */
[----:B------:R-:W-:-:S11]  /*6420*/  ISETP.GT.AND P6, PT, R4, 0x8, PT ;  /* 0x000000080400780c */ /* 0x000fd60003fc4270 */
[----:B------:R-:W-:Y:S01]  /*6430*/  @P5 STG.E.U16 desc[UR38][R20.64+0x2], R27 ;  /* 0x0000021b14005986 */ /* 0x000fe2000c101526 */
[----:B------:R-:W-:Y:S02]  /*6440*/  ISETP.GT.AND P5, PT, R3, 0x80, P6 ;  /* 0x000000800300780c */ /* 0x000fe400037a4270 */
[----:B------:R-:W-:-:S11]  /*6450*/  ISETP.GT.AND P6, PT, R4, 0x9, PT ;  /* 0x000000090400780c */ /* 0x000fd60003fc4270 */
[----:B0-----:R-:W-:Y:S02]  /*6460*/  @P5 IMAD.MOV.U32 R8, RZ, RZ, R12 ;  /* 0x000000ffff085224 */ /* 0x001fe400078e000c */
[----:B------:R-:W-:-:S05]  /*6470*/  @P5 IMAD.MOV.U32 R9, RZ, RZ, R13 ;  /* 0x000000ffff095224 */ /* 0x000fca00078e000d */
[----:B------:R0:W-:Y:S01]  /*6480*/  @P5 STG.E.U16 desc[UR38][R8.64+0x10], R28 ;  /* 0x0000101c08005986 */ /* 0x0001e2000c101526 */
[----:B------:R-:W-:-:S13]  /*6490*/  ISETP.GT.AND P5, PT, R3, 0x80, P6 ;  /* 0x000000800300780c */ /* 0x000fda00037a4270 */
[----:B0-----:R-:W-:Y:S02]  /*64a0*/  @P5 IMAD.MOV.U32 R8, RZ, RZ, R12 ;  /* 0x000000ffff085224 */ /* 0x001fe400078e000c */
[----:B------:R-:W-:-:S05]  /*64b0*/  @P5 IMAD.MOV.U32 R9, RZ, RZ, R13 ;  /* 0x000000ffff095224 */ /* 0x000fca00078e000d */
[----:B------:R0:W-:Y:S01]  /*64c0*/  @P5 STG.E.U16 desc[UR38][R8.64+0x12], R29 ;  /* 0x0000121d08005986 */ /* 0x0001e2000c101526 */
[----:B------:R-:W-:-:S04]  /*64d0*/  ISETP.GT.AND P5, PT, R4, 0x8, PT ;  /* 0x000000080400780c */ /* 0x000fc80003fa4270 */
[----:B------:R-:W-:-:S13]  /*64e0*/  ISETP.GT.AND P5, PT, R3, 0x88, P5 ;  /* 0x000000880300780c */ /* 0x000fda0002fa4270 */
        /* <DEDUP_REMOVED lines=42> */
[----:B------:R-:W-:Y:S01]  /*6790*/  @P5 STG.E.U16 desc[UR38][R8.64+0x42], R41 ;  /* 0x0000422908005986 */ /* 0x000fe2000c101526 */
[----:B------:R-:W-:-:S04]  /*67a0*/  ISETP.GT.AND P5, PT, R4, 0x20, PT ;  /* 0x000000200400780c */ /* 0x000fc80003fa4270 */
[----:B------:R-:W-:-:S13]  /*67b0*/  ISETP.GT.AND P5, PT, R3, 0x88, P5 ;  /* 0x000000880300780c */ /* 0x000fda0002fa4270 */
[----:B------:R-:W-:Y:S01]  /*67c0*/  @P5 STG.E.U16 desc[UR38][R6.64+0x40], R42 ;  /* 0x0000402a06005986 */ /* 0x000fe2000c101526 */
[----:B------:R-:W-:Y:S02]  /*67d0*/  ISETP.GT.AND P5, PT, R3, 0x88, P6 ;  /* 0x000000880300780c */ /* 0x000fe400037a4270 */
[----:B------:R-:W-:-:S11]  /*67e0*/  ISETP.GT.AND P6, PT, R4, 0x28, PT ;  /* 0x000000280400780c */ /* 0x000fd60003fc4270 */
[----:B------:R-:W-:Y:S01]  /*67f0*/  @P5 STG.E.U16 desc[UR38][R6.64+0x42], R43 ;  /* 0x0000422b06005986 */ /* 0x000fe2000c101526 */
[----:B------:R-:W-:-:S13]  /*6800*/  ISETP.GT.AND P5, PT, R3, 0x80, P6 ;  /* 0x000000800300780c */ /* 0x000fda00037a4270 */
[----:B------:R-:W-:Y:S02]  /*6810*/  @P5 IMAD.MOV.U32 R4, RZ, RZ, R12 ;  /* 0x000000ffff045224 */ /* 0x000fe400078e000c */
[----:B------:R-:W-:-:S05]  /*6820*/  @P5 IMAD.MOV.U32 R5, RZ, RZ, R13 ;  /* 0x000000ffff055224 */ /* 0x000fca00078e000d */
[----:B------:R0:W-:Y:S01]  /*6830*/  @P5 STG.E.U16 desc[UR38][R4.64+0x50], R44 ;  /* 0x0000502c04005986 */ /* 0x0001e2000c101526 */
[C---:B------:R-:W-:Y:S02]  /*6840*/  ISETP.GT.AND P5, PT, R3.reuse, 0x80, P4 ;  /* 0x000000800300780c */ /* 0x040fe400027a4270 */
[----:B------:R-:W-:-:S11]  /*6850*/  ISETP.GT.AND P4, PT, R3, 0x88, P4 ;  /* 0x000000880300780c */ /* 0x000fd60002784270 */
[----:B0-----:R-:W-:Y:S02]  /*6860*/  @P5 IMAD.MOV.U32 R4, RZ, RZ, R12 ;  /* 0x000000ffff045224 */ /* 0x001fe400078e000c */
[----:B------:R-:W-:-:S05]  /*6870*/  @P5 IMAD.MOV.U32 R5, RZ, RZ, R13 ;  /* 0x000000ffff055224 */ /* 0x000fca00078e000d */
[----:B------:R0:W-:Y:S01]  /*6880*/  @P5 STG.E.U16 desc[UR38][R4.64+0x52], R45 ;  /* 0x0000522d04005986 */ /* 0x0001e2000c101526 */
[----:B------:R-:W-:-:S13]  /*6890*/  ISETP.GT.AND P5, PT, R3, 0x88, P6 ;  /* 0x000000880300780c */ /* 0x000fda00037a4270 */
[----:B0-----:R-:W-:Y:S02]  /*68a0*/  @P5 IMAD.MOV.U32 R4, RZ, RZ, R6 ;  /* 0x000000ffff045224 */ /* 0x001fe400078e0006 */
[----:B------:R-:W-:-:S05]  /*68b0*/  @P5 IMAD.MOV.U32 R5, RZ, RZ, R7 ;  /* 0x000000ffff055224 */ /* 0x000fca00078e0007 */
[----:B------:R0:W-:Y:S02]  /*68c0*/  @P5 STG.E.U16 desc[UR38][R4.64+0x50], R46 ;  /* 0x0000502e04005986 */ /* 0x0001e4000c101526 */
[----:B0-----:R-:W-:Y:S02]  /*68d0*/  @P4 IMAD.MOV.U32 R4, RZ, RZ, R6 ;  /* 0x000000ffff044224 */ /* 0x001fe400078e0006 */
[----:B------:R-:W-:-:S05]  /*68e0*/  @P4 IMAD.MOV.U32 R5, RZ, RZ, R7 ;  /* 0x000000ffff054224 */ /* 0x000fca00078e0007 */
[----:B------:R0:W-:Y:S01]  /*68f0*/  @P4 STG.E.U16 desc[UR38][R4.64+0x52], R47 ;  /* 0x0000522f04004986 */ /* 0x0001e2000c101526 */
[C---:B------:R-:W-:Y:S02]  /*6900*/  ISETP.GT.AND P4, PT, R3.reuse, 0x80, P0 ;  /* 0x000000800300780c */ /* 0x040fe40000784270 */
[----:B------:R-:W-:-:S11]  /*6910*/  ISETP.GT.AND P0, PT, R3, 0x88, P0 ;  /* 0x000000880300780c */ /* 0x000fd60000704270 */
        /* <DEDUP_REMOVED lines=9> */
[----:B------:R-:W-:Y:S01]  /*69b0*/  ISETP.GT.AND P2, PT, R3, 0x88, P2 ;  /* 0x000000880300780c */ /* 0x000fe20001744270 */
[----:B0-----:R-:W-:Y:S02]  /*69c0*/  @P0 IMAD.MOV.U32 R4, RZ, RZ, R6 ;  /* 0x000000ffff040224 */ /* 0x001fe400078e0006 */
[----:B------:R-:W-:-:S05]  /*69d0*/  @P0 IMAD.MOV.U32 R5, RZ, RZ, R7 ;  /* 0x000000ffff050224 */ /* 0x000fca00078e0007 */
[----:B------:R0:W-:Y:S01]  /*69e0*/  @P0 STG.E.U16 desc[UR38][R4.64+0x60], R50 ;  /* 0x0000603204000986 */ /* 0x0001e2000c101526 */
[C---:B------:R-:W-:Y:S02]  /*69f0*/  ISETP.GT.AND P0, PT, R3.reuse, 0x80, P1 ;  /* 0x000000800300780c */ /* 0x040fe40000f04270 */
[----:B------:R-:W-:Y:S01]  /*6a00*/  ISETP.GT.AND P1, PT, R3, 0x88, P1 ;  /* 0x000000880300780c */ /* 0x000fe20000f24270 */
[----:B0-----:R-:W-:Y:S02]  /*6a10*/  @P3 IMAD.MOV.U32 R4, RZ, RZ, R6 ;  /* 0x000000ffff043224 */ /* 0x001fe400078e0006 */
[----:B------:R-:W-:-:S05]  /*6a20*/  @P3 IMAD.MOV.U32 R5, RZ, RZ, R7 ;  /* 0x000000ffff053224 */ /* 0x000fca00078e0007 */
[----:B------:R0:W-:Y:S02]  /*6a30*/  @P3 STG.E.U16 desc[UR38][R4.64+0x62], R51 ;  /* 0x0000623304003986 */ /* 0x0001e4000c101526 */
[----:B0-----:R-:W-:Y:S02]  /*6a40*/  @P4 IMAD.MOV.U32 R4, RZ, RZ, R12 ;  /* 0x000000ffff044224 */ /* 0x001fe400078e000c */
[----:B------:R-:W-:-:S05]  /*6a50*/  @P4 IMAD.MOV.U32 R5, RZ, RZ, R13 ;  /* 0x000000ffff054224 */ /* 0x000fca00078e000d */
[----:B------:R0:W-:Y:S04]  /*6a60*/  @P4 STG.E.U16 desc[UR38][R4.64+0x70], R52 ;  /* 0x0000703404004986 */ /* 0x0001e8000c101526 */
[----:B------:R1:W-:Y:S01]  /*6a70*/  @P0 STG.E.U16 desc[UR38][R12.64+0x72], R53 ;  /* 0x000072350c000986 */ /* 0x0003e2000c101526 */
[----:B0-----:R-:W-:Y:S02]  /*6a80*/  @P2 IMAD.MOV.U32 R4, RZ, RZ, R6 ;  /* 0x000000ffff042224 */ /* 0x001fe400078e0006 */
[----:B------:R-:W-:-:S05]  /*6a90*/  @P2 IMAD.MOV.U32 R5, RZ, RZ, R7 ;  /* 0x000000ffff052224 */ /* 0x000fca00078e0007 */
[----:B------:R1:W-:Y:S04]  /*6aa0*/  @P2 STG.E.U16 desc[UR38][R4.64+0x70], R54 ;  /* 0x0000703604002986 */ /* 0x0003e8000c101526 */
[----:B------:R1:W-:Y:S02]  /*6ab0*/  @P1 STG.E.U16 desc[UR38][R6.64+0x72], R55 ;  /* 0x0000723706001986 */ /* 0x0003e4000c101526 */
.L_x_156:
[----:B------:R-:W-:Y:S05]  /*6ac0*/  BSYNC B0 ;  /* 0x0000000000007941 */ /* 0x000fea0003800000 */
.L_x_32:
[----:B------:R-:W-:Y:S01]  /*6ad0*/  IADD3 R16, P0, R16, UR36, RZ ;  /* 0x0000002410107c10 */ /* 0x000fe2000ff1e0ff */
[----:B------:R-:W-:Y:S01]  /*6ae0*/  ULDC.64 UR4, c[0x0][0x650] ;  /* 0x0001940000047ab9 */ /* 0x000fe20000000a00 */
[----:B------:R-:W-:Y:S01]  /*6af0*/  PRMT R3, RZ, 0x7610, R3 ;  /* 0x00007610ff037816 */ /* 0x000fe20000000003 */
[----:B------:R-:W-:Y:S01]  /*6b00*/  IMAD.MOV.U32 R101, RZ, RZ, -0x1 ;  /* 0xffffffffff657424 */ /* 0x000fe200078e00ff */
[----:B------:R-:W-:Y:S01]  /*6b10*/  IADD3.X R17, R17, UR42, RZ, P0, !PT ;  /* 0x0000002a11117c10 */ /* 0x000fe200087fe4ff */
[----:B------:R-:W-:Y:S01]  /*6b20*/  IMAD.MOV.U32 R23, RZ, RZ, -0x1 ;  /* 0xffffffffff177424 */ /* 0x000fe200078e00ff */
[----:B------:R-:W-:-:S04]  /*6b30*/  ISETP.GE.U32.AND P0, PT, R16, UR4, PT ;  /* 0x0000000410007c0c */ /* 0x000fc8000bf06070 */
[----:B------:R-:W-:-:S13]  /*6b40*/  ISETP.GE.U32.AND.EX P0, PT, R17, UR5, PT, P0 ;  /* 0x0000000511007c0c */ /* 0x000fda000bf06100 */
[----:B------:R-:W-:Y:S05]  /*6b50*/  @P0 BRA `(.L_x_157) ;  /* 0x0000000400500947 */ /* 0x000fea0003800000 */
[----:B--2---:R-:W2:Y:S01]  /*6b60*/  LDC.64 R10, c[0x0][0x628] ;  /* 0x00018a00ff0a7b82 */ /* 0x004ea20000000a00 */
[----:B01-3--:R-:W0:Y:S01]  /*6b70*/  S2R R12, SR_CTAID.X ;  /* 0x00000000000c7919 */ /* 0x00be220000002500 */
[----:B------:R-:W-:Y:S02]  /*6b80*/  IMAD.MOV.U32 R8, RZ, RZ, R16 ;  /* 0x000000ffff087224 */ /* 0x000fe400078e0010 */
[----:B------:R-:W-:Y:S01]  /*6b90*/  IMAD.MOV.U32 R9, RZ, RZ, R17 ;  /* 0x000000ffff097224 */ /* 0x000fe200078e0011 */
[----:B------:R-:W1:Y:S03]  /*6ba0*/  S2R R20, SR_CTAID.Y ;  /* 0x0000000000147919 */ /* 0x000e660000002600 */
[----:B------:R-:W3:Y:S08]  /*6bb0*/  LDC R0, c[0x0][0x630] ;  /* 0x00018c00ff007b82 */ /* 0x000ef00000000800 */
[----:B------:R-:W0:Y:S01]  /*6bc0*/  LDC.64 R14, c[0x0][0x620] ;  /* 0x00018800ff0e7b82 */ /* 0x000e220000000a00 */
[----:B--2---:R-:W-:-:S04]  /*6bd0*/  ISETP.NE.U32.AND P0, PT, R10, RZ, PT ;  /* 0x000000ff0a00720c */ /* 0x004fc80003f05070 */
[----:B------:R-:W-:-:S13]  /*6be0*/  ISETP.NE.AND.EX P0, PT, R11, RZ, PT, P0 ;  /* 0x000000ff0b00720c */ /* 0x000fda0003f05300 */
[----:B01-3--:R-:W-:Y:S05]  /*6bf0*/  @!P0 BRA `(.L_x_158) ;  /* 0x0000000000288947 */ /* 0x00bfea0003800000 */
        /* <DEDUP_REMOVED lines=10> */
.L_x_158:
[-CC-:B------:R-:W-:Y:S01]  /*6ca0*/  SHF.R.U64 R23, R8, R0.reuse, R9.reuse ;  /* 0x0000000008177219 */ /* 0x180fe20000001209 */
[----:B------:R-:W0:Y:S01]  /*6cb0*/  LDC.64 R26, c[0x0][0x640] ;  /* 0x00019000ff1a7b82 */ /* 0x000e220000000a00 */
[----:B------:R-:W-:Y:S01]  /*6cc0*/  SHF.R.U32.HI R0, RZ, R0, R9 ;  /* 0x00000000ff007219 */ /* 0x000fe20000011609 */
[----:B------:R-:W-:Y:S01]  /*6cd0*/  ULDC UR4, c[0x0][0x150] ;  /* 0x0000540000047ab9 */ /* 0x000fe20000000800 */
[----:B------:R-:W-:Y:S02]  /*6ce0*/  IADD3 R3, P0, RZ, -R23, RZ ;  /* 0x80000017ff037210 */ /* 0x000fe40007f1e0ff */
[----:B------:R-:W-:-:S03]  /*6cf0*/  I2FP.F32.U32 R7, R12 ;  /* 0x0000000c00077245 */ /* 0x000fc60000201000 */
[----:B------:R-:W1:Y:S01]  /*6d00*/  LDC R6, c[0x0][0x618] ;  /* 0x00018600ff067b82 */ /* 0x000e620000000800 */
[----:B------:R-:W-:Y:S02]  /*6d10*/  IMAD.X R5, RZ, RZ, ~R0, P0 ;  /* 0x000000ffff057224 */ /* 0x000fe400000e0e00 */
[----:B------:R-:W-:Y:S01]  /*6d20*/  FMUL R7, R7, UR4 ;  /* 0x0000000407077c20 */ /* 0x000fe20008400000 */
[----:B------:R-:W-:Y:S01]  /*6d30*/  ULDC UR4, c[0x0][0x154] ;  /* 0x0000550000047ab9 */ /* 0x000fe20000000800 */
[-C--:B------:R-:W-:Y:S02]  /*6d40*/  IMAD R0, R5, R14.reuse, RZ ;  /* 0x0000000e05007224 */ /* 0x080fe400078e02ff */
[C---:B------:R-:W-:Y:S01]  /*6d50*/  IMAD.WIDE.U32 R4, R3.reuse, R14, R16 ;  /* 0x0000000e03047225 */ /* 0x040fe200078e0010 */
[----:B------:R-:W2:Y:S01]  /*6d60*/  LDC R8, c[0x0][0x608] ;  /* 0x00018200ff087b82 */ /* 0x000ea20000000800 */
[----:B------:R-:W3:Y:S02]  /*6d70*/  F2I.U32.TRUNC.NTZ R7, R7 ;  /* 0x0000000700077305 */ /* 0x000ee4000020f000 */
[----:B------:R-:W-:Y:S01]  /*6d80*/  IMAD R3, R3, R15, R0 ;  /* 0x0000000f03037224 */ /* 0x000fe200078e0200 */
[----:B------:R-:W-:-:S03]  /*6d90*/  I2FP.F32.U32 R0, R20 ;  /* 0x0000001400007245 */ /* 0x000fc60000201000 */
[----:B------:R-:W-:Y:S01]  /*6da0*/  IMAD.IADD R3, R5, 0x1, R3 ;  /* 0x0000000105037824 */ /* 0x000fe200078e0203 */
[----:B------:R-:W4:Y:S01]  /*6db0*/  LDC R24, c[0x0][0x658] ;  /* 0x00019600ff187b82 */ /* 0x000f220000000800 */
[----:B0-----:R-:W-:-:S04]  /*6dc0*/  ISETP.NE.U32.AND P0, PT, R26, RZ, PT ;  /* 0x000000ff1a00720c */ /* 0x001fc80003f05070 */
[----:B------:R-:W-:-:S03]  /*6dd0*/  ISETP.NE.AND.EX P0, PT, R27, RZ, PT, P0 ;  /* 0x000000ff1b00720c */ /* 0x000fc60003f05300 */
[----:B------:R-:W0:Y:S01]  /*6de0*/  LDC R9, c[0x0][0x144] ;  /* 0x00005100ff097b82 */ /* 0x000e220000000800 */
[-C--:B-1----:R-:W-:Y:S01]  /*6df0*/  SHF.R.U64 R10, R4, R6.reuse, R3 ;  /* 0x00000006040a7219 */ /* 0x082fe20000001203 */
[----:B---3--:R-:W-:Y:S01]  /*6e00*/  IMAD.MOV R7, RZ, RZ, -R7 ;  /* 0x000000ffff077224 */ /* 0x008fe200078e0a07 */
[----:B------:R-:W-:Y:S01]  /*6e10*/  SHF.R.U32.HI R3, RZ, R6, R3 ;  /* 0x00000006ff037219 */ /* 0x000fe20000011603 */
[----:B------:R-:W-:-:S04]  /*6e20*/  FMUL R6, R0, UR4 ;  /* 0x0000000400067c20 */ /* 0x000fc80008400000 */
[----:B------:R-:W1:Y:S01]  /*6e30*/  LDC R15, c[0x0][0x148] ;  /* 0x00005200ff0f7b82 */ /* 0x000e620000000800 */
[----:B------:R3:W0:Y:S01]  /*6e40*/  F2I.U32.TRUNC.NTZ R14, R6 ;  /* 0x00000006000e7305 */ /* 0x000622000020f000 */
[-CC-:B--2---:R-:W-:Y:S02]  /*6e50*/  SHF.R.U64 R0, R10, R8.reuse, R3.reuse ;  /* 0x000000080a007219 */ /* 0x184fe40000001203 */
[----:B------:R-:W-:-:S04]  /*6e60*/  SHF.R.U32.HI R3, RZ, R8, R3 ;  /* 0x00000008ff037219 */ /* 0x000fc80000011603 */
[----:B------:R-:W2:Y:S01]  /*6e70*/  LDC R21, c[0x0][0x600] ;  /* 0x00018000ff157b82 */ /* 0x000ea20000000800 */
[-CC-:B----4-:R-:W-:Y:S02]  /*6e80*/  SHF.R.U64 R13, R0, R24.reuse, R3.reuse ;  /* 0x00000018000d7219 */ /* 0x190fe40000001203 */
[----:B------:R-:W-:-:S03]  /*6e90*/  SHF.R.U32.HI R5, RZ, R24, R3 ;  /* 0x00000018ff057219 */ /* 0x000fc60000011603 */
[----:B------:R-:W-:Y:S02]  /*6ea0*/  IMAD.MOV.U32 R4, RZ, RZ, R13 ;  /* 0x000000ffff047224 */ /* 0x000fe400078e000d */
[----:B------:R-:W4:Y:S01]  /*6eb0*/  LDC R28, c[0x0][0x648] ;  /* 0x00019200ff1c7b82 */ /* 0x000f220000000800 */
[----:B0-----:R-:W-:-:S07]  /*6ec0*/  IMAD R25, R9, R7, R12 ;  /* 0x0000000709197224 */ /* 0x001fce00078e020c */
[----:B------:R-:W0:Y:S08]  /*6ed0*/  LDC R29, c[0x0][0x638] ;  /* 0x00018e00ff1d7b82 */ /* 0x000e300000000800 */
[----:B------:R-:W0:Y:S01]  /*6ee0*/  LDC R30, c[0x0][0x610] ;  /* 0x00018400ff1e7b82 */ /* 0x000e220000000800 */
[----:B-123--:R-:W-:Y:S05]  /*6ef0*/  @!P0 BRA `(.L_x_159) ;  /* 0x0000000000288947 */ /* 0x00efea0003800000 */
[----:B------:R-:W1:Y:S02]  /*6f00*/  LDC R4, c[0x0][0x64c] ;  /* 0x00019300ff047b82 */ /* 0x000e640000000800 */
[----:B-1----:R-:W-:-:S05]  /*6f10*/  IADD3 R3, P0, R13, R4, RZ ;  /* 0x000000040d037210 */ /* 0x002fca0007f1e0ff */
        /* <DEDUP_REMOVED lines=8> */
.L_x_159:
[----:B------:R-:W-:Y:S01]  /*6fa0*/  ISETP.NE.AND P0, PT, R2, 0x1, PT ;  /* 0x000000010200780c */ /* 0x000fe20003f05270 */
[----:B------:R-:W-:Y:S01]  /*6fb0*/  IMAD.MOV R14, RZ, RZ, -R14 ;  /* 0x000000ffff0e7224 */ /* 0x000fe200078e0a0e */
[----:B----4-:R-:W-:Y:S01]  /*6fc0*/  SHF.R.U64 R3, R4, R28, R5 ;  /* 0x0000001c04037219 */ /* 0x010fe20000001205 */
[----:B------:R-:W-:Y:S01]  /*6fd0*/  VIADD R5, R21, 0xffffffff ;  /* 0xffffffff15057836 */ /* 0x000fe20000000000 */
[----:B------:R-:W-:-:S03]  /*6fe0*/  LOP3.LUT R0, R0, R99, RZ, 0xc0, !PT ;  /* 0x0000006300007212 */ /* 0x000fc600078ec0ff */
[----:B------:R-:W-:Y:S01]  /*6ff0*/  IMAD.MOV R4, RZ, RZ, -R3 ;  /* 0x000000ffff047224 */ /* 0x000fe200078e0a03 */
[----:B------:R-:W-:Y:S01]  /*7000*/  LOP3.LUT R10, R10, R5, RZ, 0xc0, !PT ;  /* 0x000000050a0a7212 */ /* 0x000fe200078ec0ff */
[----:B------:R-:W-:Y:S02]  /*7010*/  IMAD R0, R95, R3, R0 ;  /* 0x000000035f007224 */ /* 0x000fe400078e0200 */
[----:B0-----:R-:W-:Y:S02]  /*7020*/  IMAD R3, R4, R29, R13 ;  /* 0x0000001d04037224 */ /* 0x001fe400078e020d */
[----:B------:R-:W-:Y:S02]  /*7030*/  @P0 IMAD R25, R15, R14, R20 ;  /* 0x0000000e0f190224 */ /* 0x000fe400078e0214 */
[----:B------:R-:W-:Y:S02]  /*7040*/  IMAD R5, R3, R21, R10 ;  /* 0x0000001503057224 */ /* 0x000fe400078e020a */
[----:B------:R-:W-:-:S02]  /*7050*/  IMAD R0, R0, R30, R25 ;  /* 0x0000001e00007224 */ /* 0x000fc400078e0219 */
[----:B------:R-:W-:-:S03]  /*7060*/  IMAD.MOV.U32 R4, RZ, RZ, 0x1 ;  /* 0x00000001ff047424 */ /* 0x000fc600078e00ff */
[----:B------:R-:W-:Y:S02]  /*7070*/  SEL R101, R5, R0, !P0 ;  /* 0x0000000005657207 */ /* 0x000fe40004000000 */
[----:B------:R-:W-:Y:S02]  /*7080*/  PRMT R3, R4, 0x7610, R3 ;  /* 0x0000761004037816 */ /* 0x000fe40000000003 */
[----:B------:R-:W-:-:S07]  /*7090*/  SEL R0, R0, R5, !P0 ;  /* 0x0000000500007207 */ /* 0x000fce0004000000 */
.L_x_157:
[----:B------:R-:W-:Y:S01]  /*70a0*/  LOP3.LUT P0, RZ, R3, 0xff, RZ, 0xc0, !PT ;  /* 0x000000ff03ff7812 */ /* 0x000fe2000780c0ff */
[----:B------:R-:W-:-:S12]  /*70b0*/  IMAD.MOV.U32 R109, RZ, RZ, R0 ;  /* 0x000000ffff6d7224 */ /* 0x000fd800078e0000 */
[----:B------:R-:W-:Y:S05]  /*70c0*/  @P0 BRA `(.L_x_160) ;  /* 0xffffffa000d00947 */ /* 0x000fea000383ffff */
[----:B------:R-:W-:Y:S05]  /*70d0*/  EXIT ;  /* 0x000000000000794d */ /* 0x000fea0003800000 */
.L_x_7:
        /* <DEDUP_REMOVED lines=26> */
.L_x_162:
[----:B------:R-:W0:Y:S01]  /*7280*/  LDC.64 R28, c[0x0][0x640] ;  /* 0x00019000ff1c7b82 */ /* 0x000e220000000a00 */
[-CC-:B------:R-:W-:Y:S01]  /*7290*/  SHF.R.U64 R22, R14, R6.reuse, R15.reuse ;  /* 0x000000060e167219 */ /* 0x180fe2000000120f */
[----:B------:R-:W-:Y:S01]  /*72a0*/  IMAD.MOV.U32 R30, RZ, RZ, 0x1 ;  /* 0x00000001ff1e7424 */ /* 0x000fe200078e00ff */
[----:B------:R-:W-:Y:S02]  /*72b0*/  SHF.R.U32.HI R6, RZ, R6, R15 ;  /* 0x00000006ff067219 */ /* 0x000fe4000001160f */
[----:B------:R-:W-:-:S03]  /*72c0*/  IADD3 R13, P0, RZ, -R22, RZ ;  /* 0x80000016ff0d7210 */ /* 0x000fc60007f1e0ff */
[----:B------:R-:W1:Y:S02]  /*72d0*/  LDC R12, c[0x0][0x618] ;  /* 0x00018600ff0c7b82 */ /* 0x000e640000000800 */
[----:B------:R-:W-:-:S04]  /*72e0*/  IMAD.X R11, RZ, RZ, ~R6, P0 ;  /* 0x000000ffff0b7224 */ /* 0x000fc800000e0e06 */
[-C--:B------:R-:W-:Y:S02]  /*72f0*/  IMAD R6, R11, R24.reuse, RZ ;  /* 0x000000180b067224 */ /* 0x080fe400078e02ff */
[----:B------:R-:W2:Y:S01]  /*7300*/  LDC R14, c[0x0][0x608] ;  /* 0x00018200ff0e7b82 */ /* 0x000ea20000000800 */
[----:B------:R-:W-:-:S04]  /*7310*/  IMAD.WIDE.U32 R10, R13, R24, R16 ;  /* 0x000000180d0a7225 */ /* 0x000fc800078e0010 */
[----:B------:R-:W-:-:S03]  /*7320*/  IMAD R13, R13, R25, R6 ;  /* 0x000000190d0d7224 */ /* 0x000fc600078e0206 */
[----:B------:R-:W3:Y:S01]  /*7330*/  LDC R27, c[0x0][0x658] ;  /* 0x00019600ff1b7b82 */ /* 0x000ee20000000800 */
[----:B------:R-:W-:Y:S01]  /*7340*/  IMAD.IADD R11, R11, 0x1, R13 ;  /* 0x000000010b0b7824 */ /* 0x000fe200078e020d */
[----:B0-----:R-:W-:-:S04]  /*7350*/  ISETP.NE.U32.AND P0, PT, R28, RZ, PT ;  /* 0x000000ff1c00720c */ /* 0x001fc80003f05070 */
[----:B------:R-:W-:Y:S02]  /*7360*/  ISETP.NE.AND.EX P0, PT, R29, RZ, PT, P0 ;  /* 0x000000ff1d00720c */ /* 0x000fe40003f05300 */
[----:B------:R-:W0:Y:S01]  /*7370*/  LDC R24, c[0x0][0x600] ;  /* 0x00018000ff187b82 */ /* 0x000e220000000800 */
[-CC-:B-1----:R-:W-:Y:S01]  /*7380*/  SHF.R.U64 R8, R10, R12.reuse, R11.reuse ;  /* 0x0000000c0a087219 */ /* 0x182fe2000000120b */
[----:B------:R-:W-:Y:S01]  /*7390*/  IMAD.MOV.U32 R10, RZ, RZ, -0x1 ;  /* 0xffffffffff0a7424 */ /* 0x000fe200078e00ff */
[----:B------:R-:W-:-:S05]  /*73a0*/  SHF.R.U32.HI R11, RZ, R12, R11 ;  /* 0x0000000cff0b7219 */ /* 0x000fca000001160b */
[----:B------:R-:W1:Y:S01]  /*73b0*/  LDC R25, c[0x0][0x648] ;  /* 0x00019200ff197b82 */ /* 0x000e620000000800 */
[-CC-:B--2---:R-:W-:Y:S02]  /*73c0*/  SHF.R.U64 R21, R8, R14.reuse, R11.reuse ;  /* 0x0000000e08157219 */ /* 0x184fe4000000120b */
[----:B------:R-:W-:-:S05]  /*73d0*/  SHF.R.U32.HI R6, RZ, R14, R11 ;  /* 0x0000000eff067219 */ /* 0x000fca000001160b */
[----:B------:R-:W2:Y:S01]  /*73e0*/  LDC R26, c[0x0][0x638] ;  /* 0x00018e00ff1a7b82 */ /* 0x000ea20000000800 */
[-C--:B---3--:R-:W-:Y:S02]  /*73f0*/  SHF.L.U32 R10, R10, R27.reuse, RZ ;  /* 0x0000001b0a0a7219 */ /* 0x088fe400000006ff */
[-CC-:B------:R-:W-:Y:S02]  /*7400*/  SHF.R.U64 R23, R21, R27.reuse, R6.reuse ;  /* 0x0000001b15177219 */ /* 0x180fe40000001206 */
[----:B------:R-:W-:Y:S02]  /*7410*/  LOP3.LUT R32, RZ, R10, RZ, 0x33, !PT ;  /* 0x0000000aff207212 */ /* 0x000fe400078e33ff */
[----:B------:R-:W-:Y:S01]  /*7420*/  SHF.R.U32.HI R11, RZ, R27, R6 ;  /* 0x0000001bff0b7219 */ /* 0x000fe20000011606 */
[----:B------:R-:W3:Y:S01]  /*7430*/  LDC R31, c[0x0][0x610] ;  /* 0x00018400ff1f7b82 */ /* 0x000ee20000000800 */
[----:B------:R-:W-:Y:S01]  /*7440*/  IMAD.MOV.U32 R10, RZ, RZ, R23 ;  /* 0x000000ffff0a7224 */ /* 0x000fe200078e0017 */
[----:B------:R-:W-:Y:S06]  /*7450*/  @!P0 BRA `(.L_x_163) ;  /* 0x0000000000288947 */ /* 0x000fec0003800000 */
        /* <DEDUP_REMOVED lines=10> */
.L_x_163:
[----:B------:R-:W-:Y:S02]  /*7500*/  ISETP.NE.AND P0, PT, R2, 0x1, PT ;  /* 0x000000010200780c */ /* 0x000fe40003f05270 */
[----:B-1----:R-:W-:Y:S01]  /*7510*/  SHF.R.U64 R6, R10, R25, R11 ;  /* 0x000000190a067219 */ /* 0x002fe2000000120b */
[----:B0-----:R-:W-:Y:S01]  /*7520*/  VIADD R11, R24, 0xffffffff ;  /* 0xffffffff180b7836 */ /* 0x001fe20000000000 */
[----:B------:R-:W-:Y:S02]  /*7530*/  SHF.L.U32 R30, R30, R27, RZ ;  /* 0x0000001b1e1e7219 */ /* 0x000fe400000006ff */
[----:B------:R-:W-:Y:S01]  /*7540*/  LOP3.LUT R5, R21, R32, RZ, 0xc0, !PT ;  /* 0x0000002015057212 */ /* 0x000fe200078ec0ff */
[----:B------:R-:W-:-:S04]  /*7550*/  IMAD.MOV R10, RZ, RZ, -R6 ;  /* 0x000000ffff0a7224 */ /* 0x000fc800078e0a06 */
[----:B------:R-:W-:Y:S01]  /*7560*/  IMAD R6, R30, R6, R5 ;  /* 0x000000061e067224 */ /* 0x000fe200078e0205 */
[----:B------:R-:W-:Y:S01]  /*7570*/  LOP3.LUT R5, R8, R11, RZ, 0xc0, !PT ;  /* 0x0000000b08057212 */ /* 0x000fe200078ec0ff */
[----:B------:R-:W-:Y:S02]  /*7580*/  @P0 IMAD R7, R9, R20, R4 ;  /* 0x0000001409070224 */ /* 0x000fe400078e0204 */
[----:B--2---:R-:W-:Y:S02]  /*7590*/  IMAD R4, R10, R26, R23 ;  /* 0x0000001a0a047224 */ /* 0x004fe400078e0217 */
[----:B---3--:R-:W-:Y:S02]  /*75a0*/  IMAD R7, R6, R31, R7 ;  /* 0x0000001f06077224 */ /* 0x008fe400078e0207 */
[----:B------:R-:W-:Y:S02]  /*75b0*/  IMAD R4, R4, R24, R5 ;  /* 0x0000001804047224 */ /* 0x000fe400078e0205 */
[----:B------:R-:W-:-:S02]  /*75c0*/  IMAD.MOV.U32 R8, RZ, RZ, 0x1 ;  /* 0x00000001ff087424 */ /* 0x000fc400078e00ff */
[----:B------:R-:W-:Y:S01]  /*75d0*/  IMAD.MOV.U32 R6, RZ, RZ, R22 ;  /* 0x000000ffff067224 */ /* 0x000fe200078e0016 */
[----:B------:R-:W-:Y:S02]  /*75e0*/  SEL R19, R4, R7, !P0 ;  /* 0x0000000704137207 */ /* 0x000fe40004000000 */
[----:B------:R-:W-:-:S07]  /*75f0*/  SEL R21, R7, R4, !P0 ;  /* 0x0000000407157207 */ /* 0x000fce0004000000 */
.L_x_161:
[----:B------:R-:W-:-:S08]  /*7600*/  NOP ;  /* 0x0000000000007918 */ /* 0x000fd00000000000 */
[----:B------:R-:W0:-:S00]  /*7610*/  USETMAXREG.DEALLOC.CTAPOOL 0x28 ;  /* 0x00000028000079c8 */ /* 0x000e0000080e0500 */
[----:B0-----:R-:W-:-:S13]  /*7620*/  ISETP.NE.AND P0, PT, R3, RZ, PT ;  /* 0x000000ff0300720c */ /* 0x001fda0003f05270 */
[----:B------:R-:W-:Y:S05]  /*7630*/  @P0 EXIT ;  /* 0x000000000000094d */ /* 0x000fea0003800000 */
[----:B------:R-:W-:Y:S01]  /*7640*/  LOP3.LUT P0, RZ, R8, 0xff, RZ, 0xc0, !PT ;  /* 0x000000ff08ff7812 */ /* 0x000fe2000780c0ff */
[----:B------:R-:W-:Y:S02]  /*7650*/  IMAD.MOV.U32 R3, RZ, RZ, 0x1 ;  /* 0x00000001ff037424 */ /* 0x000fe400078e00ff */
[----:B------:R-:W-:-:S10]  /*7660*/  IMAD.MOV.U32 R8, RZ, RZ, RZ ;  /* 0x000000ffff087224 */ /* 0x000fd400078e00ff */
[----:B------:R-:W-:Y:S05]  /*7670*/  @!P0 BRA `(.L_x_164) ;  /* 0x0000000c00248947 */ /* 0x000fea0003800000 */
[----:B------:R-:W0:Y:S01]  /*7680*/  LDC R3, c[0x0][0x28c] ;  /* 0x0000a300ff037b82 */ /* 0x000e220000000800 */
[----:B------:R-:W-:Y:S01]  /*7690*/  ULDC UR5, c[0x0][0x658] ;  /* 0x0001960000057ab9 */ /* 0x000fe20000000800 */
[----:B------:R-:W-:Y:S01]  /*76a0*/  UMOV UR6, 0xffffffff ;  /* 0xffffffff00067882 */ /* 0x000fe20000000000 */
[----:B------:R-:W-:Y:S01]  /*76b0*/  BSSY B0, `(.L_x_164) ;  /* 0x00000c5000007945 */ /* 0x000fe20003800000 */
[----:B------:R-:W-:Y:S01]  /*76c0*/  USHF.L.U32 UR6, UR6, UR5, URZ ;  /* 0x0000000506067299 */ /* 0x000fe2000800063f */
[----:B------:R-:W-:Y:S01]  /*76d0*/  IMAD.MOV.U32 R10, RZ, RZ, 0x1 ;  /* 0x00000001ff0a7424 */ /* 0x000fe200078e00ff */
[----:B------:R-:W-:Y:S01]  /*76e0*/  LOP3.LUT R9, R18, 0x2, RZ, 0xfc, !PT ;  /* 0x0000000212097812 */ /* 0x000fe200078efcff */
[----:B------:R-:W-:Y:S01]  /*76f0*/  IMAD.MOV.U32 R8, RZ, RZ, RZ ;  /* 0x000000ffff087224 */ /* 0x000fe200078e00ff */
[----:B------:R-:W1:Y:S01]  /*7700*/  S2UR UR8, SR_CgaCtaId ;  /* 0x00000000000879c3 */ /* 0x000e620000008800 */
[----:B------:R-:W-:Y:S01]  /*7710*/  ULDC UR4, c[0x0][0x600] ;  /* 0x0001800000047ab9 */ /* 0x000fe20000000800 */
[----:B------:R-:W-:Y:S01]  /*7720*/  UMOV UR7, 0x1 ;  /* 0x0000000100077882 */ /* 0x000fe20000000000 */
[----:B------:R-:W-:-:S02]  /*7730*/  UIADD3 UR15, UR4, -0x1, URZ ;  /* 0xffffffff040f7890 */ /* 0x000fc4000fffe03f */
[----:B------:R-:W-:Y:S02]  /*7740*/  USHF.L.U32 UR17, UR7, UR5, URZ ;  /* 0x0000000507117299 */ /* 0x000fe4000800063f */
[----:B------:R-:W-:Y:S01]  /*7750*/  ULOP3.LUT UR16, URZ, UR6, URZ, 0x33, !UPT ;  /* 0x000000063f107292 */ /* 0x000fe2000f8e333f */
[----:B------:R-:W-:Y:S01]  /*7760*/  ULDC.64 UR20, c[0x0][0x198] ;  /* 0x0000660000147ab9 */ /* 0x000fe20000000a00 */
[----:B0-----:R-:W-:-:S05]  /*7770*/  VIADD R3, R3, 0x1f ;  /* 0x0000001f03037836 */ /* 0x001fca0000000000 */
[----:B------:R-:W-:Y:S01]  /*7780*/  SHF.R.S32.HI R4, RZ, 0x1f, R3 ;  /* 0x0000001fff047819 */ /* 0x000fe20000011403 */
[----:B-1----:R-:W-:-:S03]  /*7790*/  IMAD.U32 R12, RZ, RZ, UR8 ;  /* 0x00000008ff0c7e24 */ /* 0x002fc6000f8e00ff */
[----:B------:R-:W-:Y:S01]  /*77a0*/  LEA.HI R4, R4, R3, RZ, 0x5 ;  /* 0x0000000304047211 */ /* 0x000fe200078f28ff */
[----:B------:R-:W-:-:S03]  /*77b0*/  IMAD.MOV.U32 R3, RZ, RZ, 0x1 ;  /* 0x00000001ff037424 */ /* 0x000fc600078e00ff */
[----:B------:R-:W-:-:S05]  /*77c0*/  SHF.R.S32.HI R11, RZ, 0x5, R4 ;  /* 0x00000005ff0b7819 */ /* 0x000fca0000011404 */
[----:B------:R-:W-:-:S07]  /*77d0*/  VIADD R13, R11, 0x1 ;  /* 0x000000010b0d7836 */ /* 0x000fce0000000000 */
.L_x_175:
[----:B------:R-:W-:-:S03]  /*77e0*/  UMOV UR4, 0xffffffff ;  /* 0xffffffff00047882 */ /* 0x000fc60000000000 */
[----:B------:R-:W-:Y:S05]  /*77f0*/  BRA.DIV UR4, `(.L_x_165) ;  /* 0x0000000e04887947 */ /* 0x000fea000b800000 */
[----:B------:R-:W-:-:S13]  /*7800*/  ELECT P6, URZ, PT ;  /* 0x00000000003f782f */ /* 0x000fda00038c0000 */
.L_x_185:
[----:B------:R-:W0:Y:S01]  /*7810*/  LDC R4, c[0x0][0x28c] ;  /* 0x0000a300ff047b82 */ /* 0x000e220000000800 */
[----:B------:R-:W-:Y:S01]  /*7820*/  BSSY B1, `(.L_x_166) ;  /* 0x000003b000017945 */ /* 0x000fe20003800000 */
[----:B0-----:R-:W-:-:S13]  /*7830*/  ISETP.LT.OR P6, PT, R4, 0x1, !P6 ;  /* 0x000000010400780c */ /* 0x001fda00077c1670 */
[----:B------:R-:W-:Y:S05]  /*7840*/  @P6 BRA `(.L_x_167) ;  /* 0x0000000000e06947 */ /* 0x000fea0003800000 */
[----:B------:R-:W-:Y:S02]  /*7850*/  IMAD R21, R21, 0x2, R12 ;  /* 0x0000000215157824 */ /* 0x000fe400078e020c */
[----:B------:R-:W-:Y:S02]  /*7860*/  IMAD.SHL.U32 R19, R19, 0x40, RZ ;  /* 0x0000004013137824 */ /* 0x000fe400078e00ff */
[----:B------:R-:W-:Y:S02]  /*7870*/  IMAD.MOV.U32 R22, RZ, RZ, RZ ;  /* 0x000000ffff167224 */ /* 0x000fe400078e00ff */
[----:B------:R-:W-:Y:S02]  /*7880*/  IMAD.MOV.U32 R4, RZ, RZ, R13 ;  /* 0x000000ffff047224 */ /* 0x000fe400078e000d */
[----:B------:R-:W-:Y:S02]  /*7890*/  IMAD.MOV.U32 R5, RZ, RZ, R3 ;  /* 0x000000ffff057224 */ /* 0x000fe400078e0003 */
[----:B------:R-:W-:-:S02]  /*78a0*/  IMAD.MOV.U32 R7, RZ, RZ, R8 ;  /* 0x000000ffff077224 */ /* 0x000fc400078e0008 */
[----:B------:R-:W-:-:S07]  /*78b0*/  IMAD.SHL.U32 R21, R21, 0x80, RZ ;  /* 0x0000008015157824 */ /* 0x000fce00078e00ff */
.L_x_170:
[----:B------:R-:W0:Y:S01]  /*78c0*/  S2UR UR4, SR_CgaCtaId ;  /* 0x00000000000479c3 */ /* 0x000e220000008800 */
[----:B------:R-:W-:Y:S02]  /*78d0*/  MOV R15, 0x400 ;  /* 0x00000400000f7802 */ /* 0x000fe40000000f00 */
[----:B------:R-:W-:Y:S02]  /*78e0*/  SHF.L.U32 R14, R5, 0x1f, RZ ;  /* 0x0000001f050e7819 */ /* 0x000fe400000006ff */
[----:B------:R-:W-:Y:S01]  /*78f0*/  ISETP.NE.AND P1, PT, R0, RZ, PT ;  /* 0x000000ff0000720c */ /* 0x000fe20003f25270 */
[----:B0-----:R-:W-:-:S05]  /*7900*/  IMAD.U32 R12, RZ, RZ, UR4 ;  /* 0x00000004ff0c7e24 */ /* 0x001fca000f8e00ff */
[----:B------:R-:W-:-:S07]  /*7910*/  LEA R20, R12, R15, 0x18 ;  /* 0x0000000f0c147211 */ /* 0x000fce00078ec0ff */
[----:B------:R-:W0:Y:S01]  /*7920*/  @!P1 LDC R15, c[0x0][0x500] ;  /* 0x00014000ff0f9b82 */ /* 0x000e220000000800 */
[----:B------:R-:W-:-:S04]  /*7930*/  IMAD R23, R7, 0x8, R20 ;  /* 0x0000000807177824 */ /* 0x000fc800078e0214 */
[----:B------:R-:W1:Y:S02]  /*7940*/  SYNCS.PHASECHK.TRANS64.TRYWAIT P0, [R23+URZ+0x18], R14 ;  /* 0x0000180e170075a7 */ /* 0x000e64000800017f */
[----:B-1----:R-:W-:Y:S05]  /*7950*/  @!P0 BRA `(.L_x_168) ;  /* 0x0000000c00508947 */ /* 0x002fea0003800000 */
.L_x_186:
[----:B-1----:R-:W-:Y:S01]  /*7960*/  PRMT R14, R9, 0x9910, RZ ;  /* 0x00009910090e7816 */ /* 0x002fe200000000ff */
[----:B0-----:R0:W-:Y:S03]  /*7970*/  @!P1 SYNCS.ARRIVE.TRANS64 RZ, [R23+URZ], R15 ;  /* 0x0000000f17ff99a7 */ /* 0x0011e6000800003f */
[----:B------:R-:W-:-:S13]  /*7980*/  ISETP.NE.AND P0, PT, R14, 0x2, PT ;  /* 0x000000020e00780c */ /* 0x000fda0003f05270 */
[----:B0-----:R-:W-:Y:S05]  /*7990*/  @P0 BRA `(.L_x_169) ;  /* 0x0000000000040947 */ /* 0x001fea0003800000 */
[----:B------:R-:W-:Y:S01]  /*79a0*/  BPT.TRAP 0x1 ;  /* 0x000000040000795c */ /* 0x000fe20000300000 */
.L_x_169:
[----:B------:R-:W-:Y:S01]  /*79b0*/  IMAD R14, R7, 0x2, R12 ;  /* 0x00000002070e7824 */ /* 0x000fe200078e020c */
[----:B------:R-:W-:Y:S01]  /*79c0*/  R2UR UR9, R23 ;  /* 0x00000000170972ca */ /* 0x000fe200000e0000 */
[----:B------:R-:W-:Y:S01]  /*79d0*/  VIADD R4, R4, 0xffffffff ;  /* 0xffffffff04047836 */ /* 0x000fe20000000000 */
[----:B------:R-:W-:Y:S01]  /*79e0*/  UIADD3 UR4, UP0, UR20, 0xf0, URZ ;  /* 0x000000f014047890 */ /* 0x000fe2000ff1e03f */
[----:B------:R-:W-:Y:S01]  /*79f0*/  IMAD.SHL.U32 R14, R14, 0x1000, RZ ;  /* 0x000010000e0e7824 */ /* 0x000fe200078e00ff */
[----:B------:R-:W-:Y:S01]  /*7a00*/  R2UR UR11, R21 ;  /* 0x00000000150b72ca */ /* 0x000fe200000e0000 */
[----:B------:R-:W-:Y:S01]  /*7a10*/  UIADD3 UR22, UP1, UR20, 0x1f0, URZ ;  /* 0x000001f014167890 */ /* 0x000fe2000ff3e03f */
[----:B------:R-:W-:Y:S01]  /*7a20*/  R2UR UR10, R22 ;  /* 0x00000000160a72ca */ /* 0x000fe200000e0000 */
[--C-:B------:R-:W-:Y:S01]  /*7a30*/  IMAD R14, R14, 0x2, R20.reuse ;  /* 0x000000020e0e7824 */ /* 0x100fe200078e0214 */
[----:B------:R-:W-:Y:S01]  /*7a40*/  R2UR UR12, R6 ;  /* 0x00000000060c72ca */ /* 0x000fe200000e0000 */
[----:B------:R-:W-:Y:S01]  /*7a50*/  IMAD R20, R7, 0x1000, R20 ;  /* 0x0000100007147824 */ /* 0x000fe200078e0214 */
[----:B------:R-:W-:Y:S01]  /*7a60*/  R2UR UR18, R19 ;  /* 0x00000000131272ca */ /* 0x000fe200000e0000 */
[----:B------:R-:W-:Y:S01]  /*7a70*/  VIADD R7, R7, 0x1 ;  /* 0x0000000107077836 */ /* 0x000fe20000000000 */
[----:B------:R-:W-:Y:S01]  /*7a80*/  R2UR UR5, R14 ;  /* 0x000000000e0572ca */ /* 0x000fe200000e0000 */
[----:B------:R-:W-:Y:S01]  /*7a90*/  UIADD3.X UR23, URZ, UR21, URZ, UP1, !UPT ;  /* 0x000000153f177290 */ /* 0x000fe20008ffe43f */
[----:B------:R-:W-:Y:S01]  /*7aa0*/  R2UR UR8, R20 ;  /* 0x00000000140872ca */ /* 0x000fe200000e0000 */
[----:B------:R-:W-:Y:S01]  /*7ab0*/  UMOV UR19, 0x30000 ;  /* 0x0003000000137882 */ /* 0x000fe20000000000 */
[----:B------:R-:W-:Y:S01]  /*7ac0*/  ISETP.GT.AND P1, PT, R4, 0x1, PT ;  /* 0x000000010400780c */ /* 0x000fe20003f24270 */
[----:B------:R-:W-:Y:S01]  /*7ad0*/  UMOV UR6, 0x0 ;  /* 0x0000000000067882 */ /* 0x000fe20000000000 */
[----:B------:R-:W-:Y:S01]  /*7ae0*/  UMOV UR7, 0x10000000 ;  /* 0x1000000000077882 */ /* 0x000fe20000000000 */
[----:B------:R-:W-:Y:S01]  /*7af0*/  ISETP.NE.AND P0, PT, R7, 0x3, PT ;  /* 0x000000030700780c */ /* 0x000fe20003f05270 */
[----:B------:R-:W-:-:S03]  /*7b00*/  VIADD R22, R22, 0x20 ;  /* 0x0000002016167836 */ /* 0x000fc60000000000 */
[----:B------:R-:W-:Y:S02]  /*7b10*/  SEL R14, RZ, 0x1, P0 ;  /* 0x00000001ff0e7807 */ /* 0x000fe40000000000 */
[----:B------:R-:W-:Y:S01]  /*7b20*/  UIADD3 UR13, UR5, 0x100, URZ ;  /* 0x00000100050d7890 */ /* 0x000fe2000fffe03f */
[----:B------:R-:W-:Y:S01]  /*7b30*/  SEL R7, R7, RZ, P0 ;  /* 0x000000ff07077207 */ /* 0x000fe20000000000 */
[----:B------:R-:W-:Y:S01]  /*7b40*/  UIADD3.X UR5, URZ, UR21, URZ, UP0, !UPT ;  /* 0x000000153f057290 */ /* 0x000fe200087fe43f */
[----:B------:R-:W-:Y:S01]  /*7b50*/  LOP3.LUT R5, R5, R14, RZ, 0x3c, !PT ;  /* 0x0000000e05057212 */ /* 0x000fe200078e3cff */
[----:B------:R-:W-:-:S03]  /*7b60*/  UIADD3 UR14, UR8, 0xc100, URZ ;  /* 0x0000c100080e7890 */ /* 0x000fc6000fffe03f */
[----:B------:R-:W-:-:S04]  /*7b70*/  UMOV UR8, UR13 ;  /* 0x0000000d00087c82 */ /* 0x000fc80008000000 */
[----:B------:R0:W-:Y:S02]  /*7b80*/  UTMALDG.3D.MULTICAST [UR8], [UR4], UR19, desc[UR6] ;  /* 0x00000608040073b4 */ /* 0x0001e40008011813 */
[----:B0-----:R-:W-:Y:S01]  /*7b90*/  UMOV UR8, UR14 ;  /* 0x0000000e00087c82 */ /* 0x001fe20008000000 */
[----:B------:R-:W-:Y:S02]  /*7ba0*/  UMOV UR11, UR18 ;  /* 0x00000012000b7c82 */ /* 0x000fe40008000000 */
[----:B------:R0:W-:Y:S02]  /*7bb0*/  UTMALDG.3D [UR8], [UR22], desc[UR6] ;  /* 0x00000608160075b4 */ /* 0x0001e40008011000 */
[----:B0-----:R-:W-:Y:S05]  /*7bc0*/  @P1 BRA `(.L_x_170) ;  /* 0xfffffffc003c1947 */ /* 0x001fea000383ffff */
.L_x_167:
[----:B------:R-:W-:Y:S05]  /*7bd0*/  BSYNC B1 ;  /* 0x0000000000017941 */ /* 0x000fea0003800000 */
.L_x_166:
[----:B------:R-:W-:Y:S01]  /*7be0*/  LOP3.LUT P1, RZ, R10, 0xff, RZ, 0xc0, !PT ;  /* 0x000000ff0aff7812 */ /* 0x000fe2000782c0ff */
[C---:B------:R-:W-:Y:S01]  /*7bf0*/  IMAD.IADD R7, R11.reuse, 0x1, R8 ;  /* 0x000000010b077824 */ /* 0x040fe200078e0208 */
[----:B------:R-:W-:Y:S01]  /*7c00*/  ULDC.64 UR4, c[0x0][0x650] ;  /* 0x0001940000047ab9 */ /* 0x000fe20000000a00 */
[----:B------:R-:W-:Y:S01]  /*7c10*/  ISETP.GE.U32.AND P2, PT, R11, 0x3, PT ;  /* 0x000000030b00780c */ /* 0x000fe20003f46070 */
[----:B------:R-:W-:Y:S01]  /*7c20*/  BSSY B1, `(.L_x_171) ;  /* 0x000006b000017945 */ /* 0x000fe20003800000 */
[----:B------:R-:W-:Y:S01]  /*7c30*/  IMAD.MOV.U32 R21, RZ, RZ, -0x1 ;  /* 0xffffffffff157424 */ /* 0x000fe200078e00ff */
[----:B------:R-:W-:Y:S01]  /*7c40*/  ISETP.GT.U32.AND P0, PT, R7, 0x2, PT ;  /* 0x000000020700780c */ /* 0x000fe20003f04070 */
[----:B------:R-:W-:Y:S01]  /*7c50*/  IMAD.MOV.U32 R19, RZ, RZ, -0x1 ;  /* 0xffffffffff137424 */ /* 0x000fe200078e00ff */
[----:B------:R-:W-:Y:S02]  /*7c60*/  PRMT R10, RZ, 0x7610, R10 ;  /* 0x00007610ff0a7816 */ /* 0x000fe4000000000a */
[----:B------:R-:W-:-:S03]  /*7c70*/  ISETP.LT.U32.AND P0, PT, R11, 0x3, P0 ;  /* 0x000000030b00780c */ /* 0x000fc60000701070 */
[----:B------:R-:W0:Y:S01]  /*7c80*/  @P1 S2R R12, SR_CgaCtaId ;  /* 0x00000000000c1919 */ /* 0x000e220000008800 */
[----:B------:R-:W-:-:S04]  /*7c90*/  @P1 MOV R5, 0x400 ;  /* 0x0000040000051802 */ /* 0x000fc80000000f00 */
[----:B0-----:R-:W-:Y:S01]  /*7ca0*/  @P1 LEA R6, R12, R5, 0x18 ;  /* 0x000000050c061211 */ /* 0x001fe200078ec0ff */
[----:B------:R-:W-:Y:S01]  /*7cb0*/  IMAD.WIDE.U32 R4, R7, -0x55555555, RZ ;  /* 0xaaaaaaab07047825 */ /* 0x000fe200078e00ff */
[----:B------:R-:W-:Y:S02]  /*7cc0*/  SEL R4, RZ, 0x1, !P0 ;  /* 0x00000001ff047807 */ /* 0x000fe40004000000 */
[----:B------:R0:W-:Y:S01]  /*7cd0*/  @P1 SYNCS.ARRIVE.TRANS64.A1T0 RZ, [R6+URZ+0x48], RZ ;  /* 0x000048ff06ff19a7 */ /* 0x0001e2000810003f */
[----:B------:R-:W-:Y:S02]  /*7ce0*/  IADD3 R16, P1, R16, UR36, RZ ;  /* 0x0000002410107c10 */ /* 0x000fe4000ff3e0ff */
[----:B------:R-:W-:Y:S02]  /*7cf0*/  LOP3.LUT R3, R3, R4, RZ, 0x3c, !PT ;  /* 0x0000000403037212 */ /* 0x000fe400078e3cff */
[----:B------:R-:W-:Y:S02]  /*7d00*/  IADD3.X R17, R17, UR42, RZ, P1, !PT ;  /* 0x0000002a11117c10 */ /* 0x000fe40008ffe4ff */
[----:B------:R-:W-:-:S02]  /*7d10*/  ISETP.GE.U32.AND P0, PT, R16, UR4, PT ;  /* 0x0000000410007c0c */ /* 0x000fc4000bf06070 */
[----:B0-----:R-:W-:Y:S02]  /*7d20*/  SHF.R.U32.HI R6, RZ, 0x1, R5 ;  /* 0x00000001ff067819 */ /* 0x001fe40000011605 */
[----:B------:R-:W-:Y:S02]  /*7d30*/  ISETP.GE.U32.AND.EX P0, PT, R17, UR5, PT, P0 ;  /* 0x0000000511007c0c */ /* 0x000fe4000bf06100 */
[----:B------:R-:W-:Y:S01]  /*7d40*/  @P2 LOP3.LUT R3, R3, 0x1, R6, 0x78, !PT ;  /* 0x0000000103032812 */ /* 0x000fe200078e7806 */
[----:B------:R-:W-:Y:S01]  /*7d50*/  IMAD R8, R6, -0x3, R7 ;  /* 0xfffffffd06087824 */ /* 0x000fe200078e0207 */
[----:B------:R-:W-:Y:S01]  /*7d60*/  PRMT R4, RZ, 0x7610, R4 ;  /* 0x00007610ff047816 */ /* 0x000fe20000000004 */
[----:B------:R-:W-:-:S08]  /*7d70*/  IMAD.MOV.U32 R6, RZ, RZ, -0x1 ;  /* 0xffffffffff067424 */ /* 0x000fd000078e00ff */
[----:B------:R-:W-:Y:S05]  /*7d80*/  @P0 BRA `(.L_x_172) ;  /* 0x0000000400500947 */ /* 0x000fea0003800000 */
[----:B------:R-:W0:Y:S01]  /*7d90*/  S2R R19, SR_CTAID.X ;  /* 0x0000000000137919 */ /* 0x000e220000002500 */
[----:B------:R-:W-:Y:S01]  /*7da0*/  ULDC.64 UR4, c[0x0][0x628] ;  /* 0x00018a0000047ab9 */ /* 0x000fe20000000a00 */
[----:B------:R-:W1:Y:S01]  /*7db0*/  LDC R20, c[0x0][0x144] ;  /* 0x00005100ff147b82 */ /* 0x000e620000000800 */
[----:B------:R-:W-:Y:S01]  /*7dc0*/  ISETP.NE.U32.AND P0, PT, RZ, UR4, PT ;  /* 0x00000004ff007c0c */ /* 0x000fe2000bf05070 */
[----:B------:R-:W2:Y:S01]  /*7dd0*/  S2R R14, SR_CTAID.Y ;  /* 0x00000000000e7919 */ /* 0x000ea20000002600 */
[----:B------:R-:W-:Y:S01]  /*7de0*/  ULDC UR7, c[0x0][0x630] ;  /* 0x00018c0000077ab9 */ /* 0x000fe20000000800 */
[----:B------:R-:W-:Y:S01]  /*7df0*/  ULDC UR8, c[0x0][0x150] ;  /* 0x0000540000087ab9 */ /* 0x000fe20000000800 */
[----:B------:R-:W-:Y:S01]  /*7e00*/  ISETP.NE.AND.EX P0, PT, RZ, UR5, PT, P0 ;  /* 0x00000005ff007c0c */ /* 0x000fe2000bf05300 */
[----:B------:R-:W-:Y:S02]  /*7e10*/  IMAD.MOV.U32 R4, RZ, RZ, R16 ;  /* 0x000000ffff047224 */ /* 0x000fe400078e0010 */
[----:B------:R-:W-:Y:S01]  /*7e20*/  IMAD.MOV.U32 R5, RZ, RZ, R17 ;  /* 0x000000ffff057224 */ /* 0x000fe200078e0011 */
[----:B0-----:R-:W-:-:S09]  /*7e30*/  I2FP.F32.U32 R21, R19 ;  /* 0x0000001300157245 */ /* 0x001fd20000201000 */
[----:B------:R-:W-:Y:S05]  /*7e40*/  @!P0 BRA `(.L_x_173) ;  /* 0x0000000000288947 */ /* 0x000fea0003800000 */
[----:B------:R-:W-:Y:S02]  /*7e50*/  ULDC UR6, c[0x0][0x634] ;  /* 0x00018d0000067ab9 */ /* 0x000fe40000000800 */
[----:B------:R-:W-:-:S05]  /*7e60*/  IADD3 R5, P0, R16, UR6, RZ ;  /* 0x0000000610057c10 */ /* 0x000fca000ff1e0ff */
[----:B------:R-:W-:-:S04]  /*7e70*/  IMAD.X R15, RZ, RZ, R17, P0 ;  /* 0x000000ffff0f7224 */ /* 0x000fc800000e0611 */
[----:B------:R-:W-:-:S04]  /*7e80*/  IMAD.WIDE.U32 R6, R15, UR4, RZ ;  /* 0x000000040f067c25 */ /* 0x000fc8000f8e00ff */
[----:B------:R-:W-:-:S04]  /*7e90*/  IMAD.WIDE.U32 R6, P0, R5, UR5, R6 ;  /* 0x0000000505067c25 */ /* 0x000fc8000f800006 */
[----:B------:R-:W-:-:S04]  /*7ea0*/  IMAD.WIDE.U32 R4, R5, UR4, RZ ;  /* 0x0000000405047c25 */ /* 0x000fc8000f8e00ff */
[----:B------:R-:W-:Y:S01]  /*7eb0*/  IMAD.MOV.U32 R4, RZ, RZ, R7 ;  /* 0x000000ffff047224 */ /* 0x000fe200078e0007 */
[----:B------:R-:W-:Y:S01]  /*7ec0*/  IADD3 RZ, P1, R5, R6, RZ ;  /* 0x0000000605ff7210 */ /* 0x000fe20007f3e0ff */
[----:B------:R-:W-:-:S04]  /*7ed0*/  IMAD.X R5, RZ, RZ, RZ, P0 ;  /* 0x000000ffff057224 */ /* 0x000fc800000e06ff */
[----:B------:R-:W-:-:S08]  /*7ee0*/  IMAD.WIDE.U32.X R4, R15, UR5, R4, P1 ;  /* 0x000000050f047c25 */ /* 0x000fd000088e0404 */
.L_x_173:
[----:B------:R-:W-:Y:S01]  /*7ef0*/  FMUL R21, R21, UR8 ;  /* 0x0000000815157c20 */ /* 0x000fe20008400000 */
[--C-:B------:R-:W-:Y:S01]  /*7f00*/  SHF.R.U64 R15, R4, UR7, R5.reuse ;  /* 0x00000007040f7c19 */ /* 0x100fe20008001205 */
[----:B------:R-:W-:Y:S01]  /*7f10*/  ULDC.64 UR4, c[0x0][0x620] ;  /* 0x0001880000047ab9 */ /* 0x000fe20000000a00 */
[----:B------:R-:W-:Y:S01]  /*7f20*/  SHF.R.U32.HI R4, RZ, UR7, R5 ;  /* 0x00000007ff047c19 */ /* 0x000fe20008011605 */
[----:B------:R-:W-:Y:S01]  /*7f30*/  ULDC.64 UR6, c[0x0][0x640] ;  /* 0x0001900000067ab9 */ /* 0x000fe20000000a00 */
[----:B------:R-:W-:Y:S01]  /*7f40*/  IADD3 R5, P0, RZ, -R15, RZ ;  /* 0x8000000fff057210 */ /* 0x000fe20007f1e0ff */
[----:B------:R-:W0:Y:S04]  /*7f50*/  F2I.U32.TRUNC.NTZ R21, R21 ;  /* 0x0000001500157305 */ /* 0x000e28000020f000 */
[----:B------:R-:W-:Y:S01]  /*7f60*/  IMAD.X R4, RZ, RZ, ~R4, P0 ;  /* 0x000000ffff047224 */ /* 0x000fe200000e0e04 */
[----:B------:R-:W-:-:S03]  /*7f70*/  ISETP.NE.U32.AND P0, PT, RZ, UR6, PT ;  /* 0x00000006ff007c0c */ /* 0x000fc6000bf05070 */
[----:B------:R-:W-:Y:S01]  /*7f80*/  IMAD R4, R4, UR4, RZ ;  /* 0x0000000404047c24 */ /* 0x000fe2000f8e02ff */
[----:B------:R-:W-:-:S03]  /*7f90*/  ISETP.NE.AND.EX P0, PT, RZ, UR7, PT, P0 ;  /* 0x00000007ff007c0c */ /* 0x000fc6000bf05300 */
[C---:B------:R-:W-:Y:S01]  /*7fa0*/  IMAD R7, R5.reuse, UR5, R4 ;  /* 0x0000000505077c24 */ /* 0x040fe2000f8e0204 */
[----:B------:R-:W-:Y:S01]  /*7fb0*/  ULDC UR5, c[0x0][0x154] ;  /* 0x0000550000057ab9 */ /* 0x000fe20000000800 */
[----:B------:R-:W-:Y:S01]  /*7fc0*/  IMAD.WIDE.U32 R4, R5, UR4, R16 ;  /* 0x0000000405047c25 */ /* 0x000fe2000f8e0010 */
[----:B------:R-:W-:-:S03]  /*7fd0*/  ULDC UR4, c[0x0][0x618] ;  /* 0x0001860000047ab9 */ /* 0x000fc60000000800 */
[----:B0-----:R-:W-:Y:S02]  /*7fe0*/  IMAD.MOV R6, RZ, RZ, -R21 ;  /* 0x000000ffff067224 */ /* 0x001fe400078e0a15 */
[----:B------:R-:W0:Y:S01]  /*7ff0*/  LDC R21, c[0x0][0x148] ;  /* 0x00005200ff157b82 */ /* 0x000e220000000800 */
[----:B------:R-:W-:Y:S02]  /*8000*/  IMAD.IADD R5, R5, 0x1, R7 ;  /* 0x0000000105057824 */ /* 0x000fe400078e0207 */
[----:B-1----:R-:W-:Y:S01]  /*8010*/  IMAD R19, R20, R6, R19 ;  /* 0x0000000614137224 */ /* 0x002fe200078e0213 */
[----:B--2---:R-:W-:Y:S02]  /*8020*/  I2FP.F32.U32 R6, R14 ;  /* 0x0000000e00067245 */ /* 0x004fe40000201000 */
[--C-:B------:R-:W-:Y:S02]  /*8030*/  SHF.R.U64 R20, R4, UR4, R5.reuse ;  /* 0x0000000404147c19 */ /* 0x100fe40008001205 */
[----:B------:R-:W-:Y:S01]  /*8040*/  SHF.R.U32.HI R5, RZ, UR4, R5 ;  /* 0x00000004ff057c19 */ /* 0x000fe20008011605 */
[----:B------:R-:W-:Y:S01]  /*8050*/  FMUL R6, R6, UR5 ;  /* 0x0000000506067c20 */ /* 0x000fe20008400000 */
[----:B------:R-:W-:-:S02]  /*8060*/  ULDC UR4, c[0x0][0x608] ;  /* 0x0001820000047ab9 */ /* 0x000fc40000000800 */
[--C-:B------:R-:W-:Y:S01]  /*8070*/  SHF.R.U64 R23, R20, UR4, R5.reuse ;  /* 0x0000000414177c19 */ /* 0x100fe20008001205 */
[----:B------:R1:W2:Y:S01]  /*8080*/  F2I.U32.TRUNC.NTZ R24, R6 ;  /* 0x0000000600187305 */ /* 0x0002a2000020f000 */
[----:B------:R-:W-:Y:S01]  /*8090*/  SHF.R.U32.HI R4, RZ, UR4, R5 ;  /* 0x00000004ff047c19 */ /* 0x000fe20008011605 */
[----:B------:R-:W-:-:S03]  /*80a0*/  ULDC UR4, c[0x0][0x658] ;  /* 0x0001960000047ab9 */ /* 0x000fc60000000800 */
[--C-:B------:R-:W-:Y:S02]  /*80b0*/  SHF.R.U64 R22, R23, UR4, R4.reuse ;  /* 0x0000000417167c19 */ /* 0x100fe40008001204 */
[----:B------:R-:W-:-:S03]  /*80c0*/  SHF.R.U32.HI R25, RZ, UR4, R4 ;  /* 0x00000004ff197c19 */ /* 0x000fc60008011604 */
[----:B------:R-:W-:Y:S02]  /*80d0*/  IMAD.MOV.U32 R4, RZ, RZ, R22 ;  /* 0x000000ffff047224 */ /* 0x000fe400078e0016 */
[----:B------:R-:W-:Y:S01]  /*80e0*/  IMAD.MOV.U32 R5, RZ, RZ, R25 ;  /* 0x000000ffff057224 */ /* 0x000fe200078e0019 */
[----:B-1----:R-:W-:Y:S06]  /*80f0*/  @!P0 BRA `(.L_x_174) ;  /* 0x0000000000288947 */ /* 0x002fec0003800000 */
        /* <DEDUP_REMOVED lines=10> */
.L_x_174:
[----:B------:R-:W-:Y:S01]  /*81a0*/  ISETP.NE.AND P0, PT, R2, 0x1, PT ;  /* 0x000000010200780c */ /* 0x000fe20003f05270 */
[----:B------:R-:W-:Y:S01]  /*81b0*/  ULDC UR4, c[0x0][0x648] ;  /* 0x0001920000047ab9 */ /* 0x000fe20000000800 */
[----:B------:R-:W-:Y:S01]  /*81c0*/  LOP3.LUT R23, R23, UR16, RZ, 0xc0, !PT ;  /* 0x0000001017177c12 */ /* 0x000fe2000f8ec0ff */
[----:B--2---:R-:W-:Y:S01]  /*81d0*/  IMAD.MOV R24, RZ, RZ, -R24 ;  /* 0x000000ffff187224 */ /* 0x004fe200078e0a18 */
[----:B------:R-:W-:Y:S01]  /*81e0*/  SHF.R.U64 R4, R4, UR4, R5 ;  /* 0x0000000404047c19 */ /* 0x000fe20008001205 */
[----:B------:R-:W-:Y:S01]  /*81f0*/  ULDC UR4, c[0x0][0x638] ;  /* 0x00018e0000047ab9 */ /* 0x000fe20000000800 */
[----:B------:R-:W-:Y:S01]  /*8200*/  LOP3.LUT R7, R20, UR15, RZ, 0xc0, !PT ;  /* 0x0000000f14077c12 */ /* 0x000fe2000f8ec0ff */
[----:B------:R-:W-:Y:S01]  /*8210*/  ULDC UR5, c[0x0][0x610] ;  /* 0x0001840000057ab9 */ /* 0x000fe20000000800 */
[----:B------:R-:W-:Y:S02]  /*8220*/  IMAD.MOV.U32 R6, RZ, RZ, R15 ;  /* 0x000000ffff067224 */ /* 0x000fe400078e000f */
[----:B------:R-:W-:-:S02]  /*8230*/  IMAD.MOV R5, RZ, RZ, -R4 ;  /* 0x000000ffff057224 */ /* 0x000fc400078e0a04 */
[----:B------:R-:W-:Y:S02]  /*8240*/  IMAD R4, R4, UR17, R23 ;  /* 0x0000001104047c24 */ /* 0x000fe4000f8e0217 */
[----:B0-----:R-:W-:Y:S02]  /*8250*/  @P0 IMAD R19, R21, R24, R14 ;  /* 0x0000001815130224 */ /* 0x001fe400078e020e */
[----:B------:R-:W-:Y:S01]  /*8260*/  IMAD R22, R5, UR4, R22 ;  /* 0x0000000405167c24 */ /* 0x000fe2000f8e0216 */
[----:B------:R-:W-:Y:S01]  /*8270*/  ULDC UR4, c[0x0][0x600] ;  /* 0x0001800000047ab9 */ /* 0x000fe20000000800 */
[----:B------:R-:W-:Y:S02]  /*8280*/  IMAD R21, R4, UR5, R19 ;  /* 0x0000000504157c24 */ /* 0x000fe4000f8e0213 */
[----:B------:R-:W-:Y:S02]  /*8290*/  IMAD R22, R22, UR4, R7 ;  /* 0x0000000416167c24 */ /* 0x000fe4000f8e0207 */
[----:B------:R-:W-:-:S03]  /*82a0*/  IMAD.MOV.U32 R4, RZ, RZ, 0x1 ;  /* 0x00000001ff047424 */ /* 0x000fc600078e00ff */
[----:B------:R-:W-:Y:S02]  /*82b0*/  SEL R19, R22, R21, !P0 ;  /* 0x0000001516137207 */ /* 0x000fe40004000000 */
[----:B------:R-:W-:-:S07]  /*82c0*/  SEL R21, R21, R22, !P0 ;  /* 0x0000001615157207 */ /* 0x000fce0004000000 */
.L_x_172:
[----:B------:R-:W-:Y:S05]  /*82d0*/  BSYNC B1 ;  /* 0x0000000000017941 */ /* 0x000fea0003800000 */
.L_x_171:
[----:B------:R-:W-:-:S13]  /*82e0*/  LOP3.LUT P0, RZ, R4, 0xff, RZ, 0xc0, !PT ;  /* 0x000000ff04ff7812 */ /* 0x000fda000780c0ff */
[----:B------:R-:W-:Y:S05]  /*82f0*/  @P0 BRA `(.L_x_175) ;  /* 0xfffffff400380947 */ /* 0x000fea000383ffff */
[----:B------:R-:W-:Y:S05]  /*8300*/  BSYNC B0 ;  /* 0x0000000000007941 */ /* 0x000fea0003800000 */
.L_x_164:
[----:B------:R-:W-:-:S03]  /*8310*/  UMOV UR4, 0xffffffff ;  /* 0xffffffff00047882 */ /* 0x000fc60000000000 */
[----:B------:R-:W-:Y:S05]  /*8320*/  BRA.DIV UR4, `(.L_x_176) ;  /* 0x0000000204f07947 */ /* 0x000fea000b800000 */
[----:B------:R-:W-:-:S13]  /*8330*/  ELECT P6, URZ, PT ;  /* 0x00000000003f782f */ /* 0x000fda00038c0000 */
.L_x_189:
[----:B------:R-:W-:Y:S04]  /*8340*/  BSSY B0, `(.L_x_177) ;  /* 0x0000022000007945 */ /* 0x000fe80003800000 */
[----:B------:R-:W-:Y:S05]  /*8350*/  @!P6 BRA `(.L_x_178) ;  /* 0x000000000080e947 */ /* 0x000fea0003800000 */
[----:B------:R-:W-:-:S04]  /*8360*/  LOP3.LUT R18, R18, 0x2, RZ, 0xfc, !PT ;  /* 0x0000000212127812 */ /* 0x000fc800078efcff */
[----:B------:R-:W-:-:S13]  /*8370*/  ISETP.NE.AND P0, PT, R18, 0x3, PT ;  /* 0x000000031200780c */ /* 0x000fda0003f05270 */
[----:B------:R-:W-:Y:S05]  /*8380*/  @!P0 BRA `(.L_x_179) ;  /* 0x0000000000048947 */ /* 0x000fea0003800000 */
[----:B------:R-:W-:Y:S01]  /*8390*/  BPT.TRAP 0x1 ;  /* 0x000000040000795c */ /* 0x000fe20000300000 */
.L_x_179:
[----:B------:R-:W0:Y:S01]  /*83a0*/  S2R R5, SR_CgaCtaId ;  /* 0x0000000000057919 */ /* 0x000e220000008800 */
[----:B------:R-:W-:Y:S02]  /*83b0*/  MOV R0, 0x400 ;  /* 0x0000040000007802 */ /* 0x000fe40000000f00 */
[----:B------:R-:W-:Y:S02]  /*83c0*/  SHF.L.U32 R2, R3, 0x1f, RZ ;  /* 0x0000001f03027819 */ /* 0x000fe400000006ff */
[----:B0-----:R-:W-:-:S05]  /*83d0*/  LEA R5, R5, R0, 0x18 ;  /* 0x0000000005057211 */ /* 0x001fca00078ec0ff */
[----:B------:R-:W-:-:S04]  /*83e0*/  VIADD R5, R5, 0x18 ;  /* 0x0000001805057836 */ /* 0x000fc80000000000 */
[C---:B------:R-:W-:Y:S02]  /*83f0*/  IMAD R7, R8.reuse, 0x8, R5 ;  /* 0x0000000808077824 */ /* 0x040fe400078e0205 */
[----:B------:R-:W-:Y:S02]  /*8400*/  VIADD R8, R8, 0x1 ;  /* 0x0000000108087836 */ /* 0x000fe40000000000 */
[----:B------:R-:W0:Y:S03]  /*8410*/  SYNCS.PHASECHK.TRANS64.TRYWAIT P0, [R7+URZ], R2 ;  /* 0x00000002070075a7 */ /* 0x000e26000800017f */
[----:B------:R-:W-:-:S04]  /*8420*/  ISETP.NE.AND P1, PT, R8, 0x3, PT ;  /* 0x000000030800780c */ /* 0x000fc80003f25270 */
[----:B------:R-:W-:Y:S02]  /*8430*/  SEL R0, RZ, 0x1, P1 ;  /* 0x00000001ff007807 */ /* 0x000fe40000800000 */
[----:B------:R-:W-:Y:S02]  /*8440*/  SEL R8, R8, RZ, P1 ;  /* 0x000000ff08087207 */ /* 0x000fe40000800000 */
[----:B------:R-:W-:-:S03]  /*8450*/  LOP3.LUT R9, R3, R0, RZ, 0x3c, !PT ;  /* 0x0000000003097212 */ /* 0x000fc600078e3cff */
[----:B------:R-:W-:Y:S01]  /*8460*/  IMAD R4, R8, 0x8, R5 ;  /* 0x0000000808047824 */ /* 0x000fe200078e0205 */
[----:B------:R-:W-:Y:S01]  /*8470*/  SHF.L.U32 R3, R9, 0x1f, RZ ;  /* 0x0000001f09037819 */ /* 0x000fe200000006ff */
[----:B0-----:R-:W-:Y:S06]  /*8480*/  @!P0 BRA `(.L_x_180) ;  /* 0x0000000000b88947 */ /* 0x001fec0003800000 */
.L_x_190:
[----:B------:R-:W1:Y:S01]  /*8490*/  SYNCS.PHASECHK.TRANS64.TRYWAIT P0, [R4+URZ], R3 ;  /* 0x00000003040075a7 */ /* 0x000e62000800017f */
[----:B------:R-:W-:-:S05]  /*84a0*/  VIADD R0, R8, 0x1 ;  /* 0x0000000108007836 */ /* 0x000fca0000000000 */
[----:B------:R-:W-:-:S04]  /*84b0*/  ISETP.NE.AND P1, PT, R0, 0x3, PT ;  /* 0x000000030000780c */ /* 0x000fc80003f25270 */
[----:B0-----:R-:W-:Y:S02]  /*84c0*/  SEL R2, RZ, 0x1, P1 ;  /* 0x00000001ff027807 */ /* 0x001fe40000800000 */
[----:B------:R-:W-:Y:S02]  /*84d0*/  SEL R0, R0, RZ, P1 ;  /* 0x000000ff00007207 */ /* 0x000fe40000800000 */
[----:B------:R-:W-:Y:S01]  /*84e0*/  LOP3.LUT R2, R9, R2, RZ, 0x3c, !PT ;  /* 0x0000000209027212 */ /* 0x000fe200078e3cff */
[----:B-1----:R-:W-:Y:S06]  /*84f0*/  @!P0 BRA `(.L_x_181) ;  /* 0x0000000000b08947 */ /* 0x002fec0003800000 */
.L_x_191:
[----:B------:R-:W-:Y:S01]  /*8500*/  IMAD R5, R0, 0x8, R5 ;  /* 0x0000000800057824 */ /* 0x000fe200078e0205 */
[----:B------:R-:W-:-:S07]  /*8510*/  SHF.L.U32 R0, R2, 0x1f, RZ ;  /* 0x0000001f02007819 */ /* 0x000fce00000006ff */
.L_x_182:
[----:B-1----:R1:W2:Y:S02]  /*8520*/  SYNCS.PHASECHK.TRANS64.TRYWAIT P0, [R5+URZ], R0 ;  /* 0x00000000050075a7 */ /* 0x0022a4000800017f */
[----:B--2---:R-:W-:Y:S05]  /*8530*/  @!P0 NANOSLEEP.SYNCS 0x989680 ;  /* 0x009896800000895d */ /* 0x004fea0003900000 */
[----:B------:R-:W2:Y:S02]  /*8540*/  @!P0 SYNCS.PHASECHK.TRANS64 P0, [R5+URZ], R0 ;  /* 0x00000000050085a7 */ /* 0x000ea4000800007f */
[----:B--2---:R-:W-:Y:S05]  /*8550*/  @!P0 BRA `(.L_x_182) ;  /* 0xfffffffc00f08947 */ /* 0x004fea000383ffff */
.L_x_178:
[----:B------:R-:W-:Y:S05]  /*8560*/  BSYNC B0 ;  /* 0x0000000000007941 */ /* 0x000fea0003800000 */
.L_x_177:
[----:B------:R-:W-:Y:S05]  /*8570*/  EXIT ;  /* 0x000000000000794d */ /* 0x000fea0003800000 */
.L_x_21:
[----:B-1----:R1:W2:Y:S02]  /*8580*/  SYNCS.PHASECHK.TRANS64.TRYWAIT P1, [R3+URZ], R0 ;  /* 0x00000000030075a7 */ /* 0x0022a4000802017f */
[----:B--2---:R-:W-:Y:S05]  /*8590*/  @!P1 NANOSLEEP.SYNCS 0x989680 ;  /* 0x009896800000995d */ /* 0x004fea0003900000 */
[----:B------:R-:W2:Y:S02]  /*85a0*/  @!P1 SYNCS.PHASECHK.TRANS64 P1, [R3+URZ], R0 ;  /* 0x00000000030095a7 */ /* 0x000ea4000802007f */
[----:B--2---:R-:W-:Y:S05]  /*85b0*/  @!P1 BRA `(.L_x_21) ;  /* 0xfffffffc00f09947 */ /* 0x004fea000383ffff */
[----:B------:R-:W-:Y:S05]  /*85c0*/  BRA `(.L_x_20) ;  /* 0xffffff90005c7947 */ /* 0x000fea000383ffff */
.L_x_26:
[----:B-1----:R1:W2:Y:S02]  /*85d0*/  SYNCS.PHASECHK.TRANS64.TRYWAIT P1, [R5+URZ], R4 ;  /* 0x00000004050075a7 */ /* 0x0022a4000802017f */
[----:B--2---:R-:W-:Y:S05]  /*85e0*/  @!P1 NANOSLEEP.SYNCS 0x989680 ;  /* 0x009896800000995d */ /* 0x004fea0003900000 */
[----:B------:R-:W2:Y:S02]  /*85f0*/  @!P1 SYNCS.PHASECHK.TRANS64 P1, [R5+URZ], R4 ;  /* 0x00000004050095a7 */ /* 0x000ea4000802007f */
[----:B--2---:R-:W-:Y:S05]  /*8600*/  @!P1 BRA `(.L_x_26) ;  /* 0xfffffffc00f09947 */ /* 0x004fea000383ffff */
[----:B------:R-:W-:Y:S05]  /*8610*/  BRA `(.L_x_25) ;  /* 0xffffff9400307947 */ /* 0x000fea000383ffff */
.L_x_165:
[----:B------:R-:W-:Y:S01]  /*8620*/  BSSY B1, `(.L_x_183) ;  /* 0x0000006000017945 */ /* 0x000fe20003800000 */
[----:B------:R-:W-:-:S07]  /*8630*/  IMAD.MOV.U32 R15, RZ, RZ, -0x1 ;  /* 0xffffffffff0f7424 */ /* 0x000fce00078e00ff */
[----:B------:R-:W-:Y:S05]  /*8640*/  WARPSYNC.COLLECTIVE R15, `(.L_x_184) ;  /* 0x000000000f0c7348 */ /* 0x000fea0003c00000 */
[----:B------:R-:W-:Y:S02]  /*8650*/  ELECT P6, UR62, PT ;  /* 0x00000000003e782f */ /* 0x000fe400038c0000 */
[----:B------:R-:W-:Y:S01]  /*8660*/  MOV R14, UR62 ;  /* 0x0000003e000e7c02 */ /* 0x000fe20008000f00 */
[----:B------:R-:W-:Y:S10]  /*8670*/  ENDCOLLECTIVE ;  /* 0x000000000000791b */ /* 0x000ff40003800000 */
.L_x_184:
[----:B------:R-:W-:Y:S05]  /*8680*/  BSYNC B1 ;  /* 0x0000000000017941 */ /* 0x000fea0003800000 */
.L_x_183:
[----:B------:R-:W-:Y:S05]  /*8690*/  BRA `(.L_x_185) ;  /* 0xfffffff0005c7947 */ /* 0x000fea000383ffff */
.L_x_168:
[----:B-1----:R1:W2:Y:S02]  /*86a0*/  SYNCS.PHASECHK.TRANS64.TRYWAIT P0, [R23+URZ+0x18], R14 ;  /* 0x0000180e170075a7 */ /* 0x0022a4000800017f */
[----:B--2---:R-:W-:Y:S05]  /*86b0*/  @!P0 NANOSLEEP.SYNCS 0x989680 ;  /* 0x009896800000895d */ /* 0x004fea0003900000 */
[----:B------:R-:W2:Y:S02]  /*86c0*/  @!P0 SYNCS.PHASECHK.TRANS64 P0, [R23+URZ+0x18], R14 ;  /* 0x0000180e170085a7 */ /* 0x000ea4000800007f */
[----:B--2---:R-:W-:Y:S05]  /*86d0*/  @!P0 BRA `(.L_x_168) ;  /* 0xfffffffc00f08947 */ /* 0x004fea000383ffff */
[----:B------:R-:W-:Y:S05]  /*86e0*/  BRA `(.L_x_186) ;  /* 0xfffffff0009c7947 */ /* 0x000fea000383ffff */
.L_x_176:
[----:B------:R-:W-:Y:S01]  /*86f0*/  BSSY B0, `(.L_x_187) ;  /* 0x0000006000007945 */ /* 0x000fe20003800000 */
[----:B------:R-:W-:-:S07]  /*8700*/  IMAD.MOV.U32 R15, RZ, RZ, -0x1 ;  /* 0xffffffffff0f7424 */ /* 0x000fce00078e00ff */
[----:B------:R-:W-:Y:S05]  /*8710*/  WARPSYNC.COLLECTIVE R15, `(.L_x_188) ;  /* 0x000000000f0c7348 */ /* 0x000fea0003c00000 */
[----:B------:R-:W-:Y:S02]  /*8720*/  ELECT P6, UR62, PT ;  /* 0x00000000003e782f */ /* 0x000fe400038c0000 */
[----:B------:R-:W-:Y:S01]  /*8730*/  MOV R14, UR62 ;  /* 0x0000003e000e7c02 */ /* 0x000fe20008000f00 */
[----:B------:R-:W-:Y:S10]  /*8740*/  ENDCOLLECTIVE ;  /* 0x000000000000791b */ /* 0x000ff40003800000 */
.L_x_188:
[----:B------:R-:W-:Y:S05]  /*8750*/  BSYNC B0 ;  /* 0x0000000000007941 */ /* 0x000fea0003800000 */
.L_x_187:
[----:B------:R-:W-:Y:S05]  /*8760*/  BRA `(.L_x_189) ;  /* 0xfffffff800f47947 */ /* 0x000fea000383ffff */
.L_x_180:
[----:B0-----:R0:W1:Y:S02]  /*8770*/  SYNCS.PHASECHK.TRANS64.TRYWAIT P0, [R7+URZ], R2 ;  /* 0x00000002070075a7 */ /* 0x001064000800017f */
[----:B-1----:R-:W-:Y:S05]  /*8780*/  @!P0 NANOSLEEP.SYNCS 0x989680 ;  /* 0x009896800000895d */ /* 0x002fea0003900000 */
[----:B------:R-:W1:Y:S02]  /*8790*/  @!P0 SYNCS.PHASECHK.TRANS64 P0, [R7+URZ], R2 ;  /* 0x00000002070085a7 */ /* 0x000e64000800007f */
[----:B-1----:R-:W-:Y:S05]  /*87a0*/  @!P0 BRA `(.L_x_180) ;  /* 0xfffffffc00f08947 */ /* 0x002fea000383ffff */
[----:B------:R-:W-:Y:S05]  /*87b0*/  BRA `(.L_x_190) ;  /* 0xfffffffc00347947 */ /* 0x000fea000383ffff */
.L_x_181:
[----:B0-----:R0:W1:Y:S02]  /*87c0*/  SYNCS.PHASECHK.TRANS64.TRYWAIT P0, [R4+URZ], R3 ;  /* 0x00000003040075a7 */ /* 0x001064000800017f */
[----:B-1----:R-:W-:Y:S05]  /*87d0*/  @!P0 NANOSLEEP.SYNCS 0x989680 ;  /* 0x009896800000895d */ /* 0x002fea0003900000 */
[----:B------:R-:W1:Y:S02]  /*87e0*/  @!P0 SYNCS.PHASECHK.TRANS64 P0, [R4+URZ], R3 ;  /* 0x00000003040085a7 */ /* 0x000e64000800007f */
[----:B-1----:R-:W-:Y:S05]  /*87f0*/  @!P0 BRA `(.L_x_181) ;  /* 0xfffffffc00f08947 */ /* 0x002fea000383ffff */
[----:B------:R-:W-:Y:S05]  /*8800*/  BRA `(.L_x_191) ;  /* 0xfffffffc003c7947 */ /* 0x000fea000383ffff */
.L_x_192:
[----:B------:R-:W-:-:S00]  /*8810*/  BRA `(.L_x_192) ;  /* 0xfffffffc00fc7947 */ /* 0x000fc0000383ffff */
[----:B------:R-:W-:-:S00]  /*8820*/  NOP ;  /* 0x0000000000007918 */ /* 0x000fc00000000000 */
        /* <DEDUP_REMOVED lines=13> */
.L_x_193:


//--------------------- .nv.global.init           --------------------------
	.section	.nv.global.init,"aw",@progbits
.nv.global.init:
	.type		$str$22,@object
	.size		$str$22,($str$23 - $str$22)
$str$22:
        /*0000*/ 	.byte	0x6b, 0x5f, 0x74, 0x69, 0x6c, 0x65, 0x5f, 0x63, 0x6f, 0x75, 0x6e, 0x74, 0x20, 0x3e, 0x3d, 0x20
        /*0010*/ 	.byte	0x31, 0x00
	.type		$str$23,@object
	.size		$str$23,(__unnamed_1 - $str$23)
$str$23:
        /*0012*/ 	.byte	0x2f, 0x74, 0x6d, 0x70, 0x2f, 0x63, 0x75, 0x74, 0x6c, 0x61, 0x73, 0x73, 0x5f, 0x73, 0x77, 0x65
        /*0022*/ 	.byte	0x65, 0x70, 0x5f, 0x73, 0x72, 0x63, 0x2f, 0x69, 0x6e, 0x63, 0x6c, 0x75, 0x64, 0x65, 0x2f, 0x63
        /*0032*/ 	.byte	0x75, 0x74, 0x6c, 0x61, 0x73, 0x73, 0x2f, 0x67, 0x65, 0x6d, 0x6d, 0x2f, 0x63, 0x6f, 0x6c, 0x6c
        /*0042*/ 	.byte	0x65, 0x63, 0x74, 0x69, 0x76, 0x65, 0x2f, 0x73, 0x6d, 0x39, 0x30, 0x5f, 0x6d, 0x6d, 0x61, 0x5f
        /*0052*/ 	.byte	0x74, 0x6d, 0x61, 0x5f, 0x67, 0x6d, 0x6d, 0x61, 0x5f, 0x73, 0x73, 0x5f, 0x77, 0x61, 0x72, 0x70
        /*0062*/ 	.byte	0x73, 0x70, 0x65, 0x63, 0x69, 0x61, 0x6c, 0x69, 0x7a, 0x65, 0x64, 0x2e, 0x68, 0x70, 0x70, 0x00
	.type		__unnamed_1,@object
	.size		__unnamed_1,(.L_0 - __unnamed_1)
__unnamed_1:
        /*0072*/ 	.byte	0x76, 0x6f, 0x69, 0x64, 0x20, 0x63, 0x75, 0x74, 0x6c, 0x61, 0x73, 0x73, 0x3a, 0x3a, 0x67, 0x65
        /* <DEDUP_REMOVED lines=180> */
        /*0bc2*/ 	.byte	0x65, 0x3a, 0x3a, 0x69, 0x64, 0x65, 0x6e, 0x74, 0x69, 0x74, 0x79, 0x5d, 0x00
.L_0:


//--------------------- .nv.shared._ZN7cutlass13device_kernelINS_4gemm6kernel13GemmUniversalIN4cute5tupleIJiiiiEEENS1_10collective13CollectiveMmaINS1_34MainloopSm90TmaGmmaWarpSpecializedILi3ENS5_IJNS4_1CILi1EEENSA_ILi2EEESB_EEENS1_35KernelTmaWarpSpecializedCooperativeEEENS5_IJNSA_ILi256EEENSA_ILi64EEENSA_ILi32EEEEEENS_10bfloat16_tENS5_IJlSB_lEEESK_SL_NS4_8TiledMMAINS4_8MMA_AtomIJNS4_4SM904GMMA27MMA_64x64x16_F32BF16BF16_SSILNSP_5MajorE0ELSR_0ELNSP_7ScaleInE1ELSS_1EEEEEENS4_6LayoutINS5_IJSC_SB_SB_EEENS5_IJSB_NSA_ILi0EEESX_EEEEENS5_IJNS4_10UnderscoreES10_S10_EEEEENS4_23SM90_TMA_LOAD_MULTICASTENS4_14ComposedLayoutINS4_7SwizzleILi2ELi4ELi3EEENS4_18smem_ptr_flag_bitsILi16EEENSV_INS5_IJNSA_ILi8EEESI_EEENS5_IJSI_SB_EEEEEEEvNS4_8identityENS4_13SM90_TMA_LOADES1D_vS1E_EENS_8epilogue10collective6detail29Sm90TmaWarpSpecializedAdapterINS1I_15DefaultEpilogueISK_SL_SL_NS1H_6thread17LinearCombinationISK_Li1EffLNS1M_9ScaleType4KindE0ELNS_15FloatRoundStyleE2ESK_EENS1_15EpilogueDefaultEEEEEvvEEEEvNT_6ParamsE --------------------------
	.section	.nv.shared._ZN7cutlass13device_kernelINS_4gemm6kernel13GemmUniversalIN4cute5tupleIJiiiiEEENS1_10collective13CollectiveMmaINS1_34MainloopSm90TmaGmmaWarpSpecializedILi3ENS5_IJNS4_1CILi1EEENSA_ILi2EEESB_EEENS1_35KernelTmaWarpSpecializedCooperativeEEENS5_IJNSA_ILi256EEENSA_ILi64EEENSA_ILi32EEEEEENS_10bfloat16_tENS5_IJlSB_lEEESK_SL_NS4_8TiledMMAINS4_8MMA_AtomIJNS4_4SM904GMMA27MMA_64x64x16_F32BF16BF16_SSILNSP_5MajorE0ELSR_0ELNSP_7ScaleInE1ELSS_1EEEEEENS4_6LayoutINS5_IJSC_SB_SB_EEENS5_IJSB_NSA_ILi0EEESX_EEEEENS5_IJNS4_10UnderscoreES10_S10_EEEEENS4_23SM90_TMA_LOAD_MULTICASTENS4_14ComposedLayoutINS4_7SwizzleILi2ELi4ELi3EEENS4_18smem_ptr_flag_bitsILi16EEENSV_INS5_IJNSA_ILi8EEESI_EEENS5_IJSI_SB_EEEEEEEvNS4_8identityENS4_13SM90_TMA_LOADES1D_vS1E_EENS_8epilogue10collective6detail29Sm90TmaWarpSpecializedAdapterINS1I_15DefaultEpilogueISK_SL_SL_NS1H_6thread17LinearCombinationISK_Li1EffLNS1M_9ScaleType4KindE0ELNS_15FloatRoundStyleE2ESK_EENS1_15EpilogueDefaultEEEEEvvEEEEvNT_6ParamsE,"aw",@nobits
	.sectionflags	@""
	.align	16
	.zero		1024


//--------------------- .nv.shared.reserved.0     --------------------------
	.section	.nv.shared.reserved.0,"aw",@nobits
	.weak		__nv_reservedSMEM_offset_0_alias
	.size		__nv_reservedSMEM_offset_0_alias, 0, 0
	.other		__nv_reservedSMEM_offset_0_alias,@"STO_CUDA_RESERVED_SHARED STV_DEFAULT"
__nv_reservedSMEM_offset_0_alias:
	.zero		0


//--------------------- .nv.global                --------------------------
	.section	.nv.global,"aw",@nobits
.nv.global:
	.type		_ZN39_INTERNAL_8cc0daa8_4_k_cu_6c2355f5_27084cute1_E,@object
	.size		_ZN39_INTERNAL_8cc0daa8_4_k_cu_6c2355f5_27084cute1_E,(_ZN39_INTERNAL_8cc0daa8_4_k_cu_6c2355f5_27084cuda3std3__45__cpo6cbeginE - _ZN39_INTERNAL_8cc0daa8_4_k_cu_6c2355f5_27084cute1_E)
_ZN39_INTERNAL_8cc0daa8_4_k_cu_6c2355f5_27084cute1_E:
	.zero		1
	.type		_ZN39_INTERNAL_8cc0daa8_4_k_cu_6c2355f5_27084cuda3std3__45__cpo6cbeginE,@object
	.size		_ZN39_INTERNAL_8cc0daa8_4_k_cu_6c2355f5_27084cuda3std3__45__cpo6cbeginE,(_ZN39_INTERNAL_8cc0daa8_4_k_cu_6c2355f5_27084cuda3std3__48in_placeE - _ZN39_INTERNAL_8cc0daa8_4_k_cu_6c2355f5_27084cuda3std3__45__cpo6cbeginE)
_ZN39_INTERNAL_8cc0daa8_4_k_cu_6c2355f5_27084cuda3std3__45__cpo6cbeginE:
	.zero		1
	.type		_ZN39_INTERNAL_8cc0daa8_4_k_cu_6c2355f5_27084cuda3std3__48in_placeE,@object
	.size		_ZN39_INTERNAL_8cc0daa8_4_k_cu_6c2355f5_27084cuda3std3__48in_placeE,(_ZN39_INTERNAL_8cc0daa8_4_k_cu_6c2355f5_27084cuda3std6ranges3__45__cpo9iter_moveE - _ZN39_INTERNAL_8cc0daa8_4_k_cu_6c2355f5_27084cuda3std3__48in_placeE)
_ZN39_INTERNAL_8cc0daa8_4_k_cu_6c2355f5_27084cuda3std3__48in_placeE:
	.zero		1
	.type		_ZN39_INTERNAL_8cc0daa8_4_k_cu_6c2355f5_27084cuda3std6ranges3__45__cpo9iter_moveE,@object
	.size		_ZN39_INTERNAL_8cc0daa8_4_k_cu_6c2355f5_27084cuda3std6ranges3__45__cpo9iter_moveE,(_ZN39_INTERNAL_8cc0daa8_4_k_cu_6c2355f5_27084cuda3std3__45__cpo5beginE - _ZN39_INTERNAL_8cc0daa8_4_k_cu_6c2355f5_27084cuda3std6ranges3__45__cpo9iter_moveE)
_ZN39_INTERNAL_8cc0daa8_4_k_cu_6c2355f5_27084cuda3std6ranges3__45__cpo9iter_moveE:
	.zero		1
	.type		_ZN39_INTERNAL_8cc0daa8_4_k_cu_6c2355f5_27084cuda3std3__45__cpo5beginE,@object
	.size		_ZN39_INTERNAL_8cc0daa8_4_k_cu_6c2355f5_27084cuda3std3__45__cpo5beginE,(_ZN39_INTERNAL_8cc0daa8_4_k_cu_6c2355f5_27084cuda3std3__441_GLOBAL__N__8cc0daa8_4_k_cu_6c2355f5_27086ignoreE - _ZN39_INTERNAL_8cc0daa8_4_k_cu_6c2355f5_27084cuda3std3__45__cpo5beginE)
_ZN39_INTERNAL_8cc0daa8_4_k_cu_6c2355f5_27084cuda3std3__45__cpo5beginE:
	.zero		1
	.type		_ZN39_INTERNAL_8cc0daa8_4_k_cu_6c2355f5_27084cuda3std3__441_GLOBAL__N__8cc0daa8_4_k_cu_6c2355f5_27086ignoreE,@object
	.size		_ZN39_INTERNAL_8cc0daa8_4_k_cu_6c2355f5_27084cuda3std3__441_GLOBAL__N__8cc0daa8_4_k_cu_6c2355f5_27086ignoreE,(_ZN39_INTERNAL_8cc0daa8_4_k_cu_6c2355f5_27084cute7productE - _ZN39_INTERNAL_8cc0daa8_4_k_cu_6c2355f5_27084cuda3std3__441_GLOBAL__N__8cc0daa8_4_k_cu_6c2355f5_27086ignoreE)
_ZN39_INTERNAL_8cc0daa8_4_k_cu_6c2355f5_27084cuda3std3__441_GLOBAL__N__8cc0daa8_4_k_cu_6c2355f5_27086ignoreE:
	.zero		1
	.type		_ZN39_INTERNAL_8cc0daa8_4_k_cu_6c2355f5_27084cute7productE,@object
	.size		_ZN39_INTERNAL_8cc0daa8_4_k_cu_6c2355f5_27084cute7productE,(_ZN39_INTERNAL_8cc0daa8_4_k_cu_6c2355f5_27084cuda3std3__45__cpo3endE - _ZN39_INTERNAL_8cc0daa8_4_k_cu_6c2355f5_27084cute7productE)
_ZN39_INTERNAL_8cc0daa8_4_k_cu_6c2355f5_27084cute7productE:
	.zero		1
	.type		_ZN39_INTERNAL_8cc0daa8_4_k_cu_6c2355f5_27084cuda3std3__45__cpo3endE,@object
	.size		_ZN39_INTERNAL_8cc0daa8_4_k_cu_6c2355f5_27084cuda3std3__45__cpo3endE,(_ZN39_INTERNAL_8cc0daa8_4_k_cu_6c2355f5_27084cuda3std3__419piecewise_constructE - _ZN39_INTERNAL_8cc0daa8_4_k_cu_6c2355f5_27084cuda3std3__45__cpo3endE)
_ZN39_INTERNAL_8cc0daa8_4_k_cu_6c2355f5_27084cuda3std3__45__cpo3endE:
	.zero		1
	.type		_ZN39_INTERNAL_8cc0daa8_4_k_cu_6c2355f5_27084cuda3std3__419piecewise_constructE,@object
	.size		_ZN39_INTERNAL_8cc0daa8_4_k_cu_6c2355f5_27084cuda3std3__419piecewise_constructE,(_ZN39_INTERNAL_8cc0daa8_4_k_cu_6c2355f5_27084cuda3std3__45__cpo4cendE - _ZN39_INTERNAL_8cc0daa8_4_k_cu_6c2355f5_27084cuda3std3__419piecewise_constructE)
_ZN39_INTERNAL_8cc0daa8_4_k_cu_6c2355f5_27084cuda3std3__419piecewise_constructE:
	.zero		1
	.type		_ZN39_INTERNAL_8cc0daa8_4_k_cu_6c2355f5_27084cuda3std3__45__cpo4cendE,@object
	.size		_ZN39_INTERNAL_8cc0daa8_4_k_cu_6c2355f5_27084cuda3std3__45__cpo4cendE,(_ZN39_INTERNAL_8cc0daa8_4_k_cu_6c2355f5_27084cuda3std6ranges3__45__cpo4swapE - _ZN39_INTERNAL_8cc0daa8_4_k_cu_6c2355f5_27084cuda3std3__45__cpo4cendE)
_ZN39_INTERNAL_8cc0daa8_4_k_cu_6c2355f5_27084cuda3std3__45__cpo4cendE:
	.zero		1
	.type		_ZN39_INTERNAL_8cc0daa8_4_k_cu_6c2355f5_27084cuda3std6ranges3__45__cpo4swapE,@object
	.size		_ZN39_INTERNAL_8cc0daa8_4_k_cu_6c2355f5_27084cuda3std6ranges3__45__cpo4swapE,(.L_8 - _ZN39_INTERNAL_8cc0daa8_4_k_cu_6c2355f5_27084cuda3std6ranges3__45__cpo4swapE)
_ZN39_INTERNAL_8cc0daa8_4_k_cu_6c2355f5_27084cuda3std6ranges3__45__cpo4swapE:
	.zero		1
.L_8:


//--------------------- .nv.constant0._ZN7cutlass13device_kernelINS_4gemm6kernel13GemmUniversalIN4cute5tupleIJiiiiEEENS1_10collective13CollectiveMmaINS1_34MainloopSm90TmaGmmaWarpSpecializedILi3ENS5_IJNS4_1CILi1EEENSA_ILi2EEESB_EEENS1_35KernelTmaWarpSpecializedCooperativeEEENS5_IJNSA_ILi256EEENSA_ILi64EEENSA_ILi32EEEEEENS_10bfloat16_tENS5_IJlSB_lEEESK_SL_NS4_8TiledMMAINS4_8MMA_AtomIJNS4_4SM904GMMA27MMA_64x64x16_F32BF16BF16_SSILNSP_5MajorE0ELSR_0ELNSP_7ScaleInE1ELSS_1EEEEEENS4_6LayoutINS5_IJSC_SB_SB_EEENS5_IJSB_NSA_ILi0EEESX_EEEEENS5_IJNS4_10UnderscoreES10_S10_EEEEENS4_23SM90_TMA_LOAD_MULTICASTENS4_14ComposedLayoutINS4_7SwizzleILi2ELi4ELi3EEENS4_18smem_ptr_flag_bitsILi16EEENSV_INS5_IJNSA_ILi8EEESI_EEENS5_IJSI_SB_EEEEEEEvNS4_8identityENS4_13SM90_TMA_LOADES1D_vS1E_EENS_8epilogue10collective6detail29Sm90TmaWarpSpecializedAdapterINS1I_15DefaultEpilogueISK_SL_SL_NS1H_6thread17LinearCombinationISK_Li1EffLNS1M_9ScaleType4KindE0ELNS_15FloatRoundStyleE2ESK_EENS1_15EpilogueDefaultEEEEEvvEEEEvNT_6ParamsE --------------------------
	.section	.nv.constant0._ZN7cutlass13device_kernelINS_4gemm6kernel13GemmUniversalIN4cute5tupleIJiiiiEEENS1_10collective13CollectiveMmaINS1_34MainloopSm90TmaGmmaWarpSpecializedILi3ENS5_IJNS4_1CILi1EEENSA_ILi2EEESB_EEENS1_35KernelTmaWarpSpecializedCooperativeEEENS5_IJNSA_ILi256EEENSA_ILi64EEENSA_ILi32EEEEEENS_10bfloat16_tENS5_IJlSB_lEEESK_SL_NS4_8TiledMMAINS4_8MMA_AtomIJNS4_4SM904GMMA27MMA_64x64x16_F32BF16BF16_SSILNSP_5MajorE0ELSR_0ELNSP_7ScaleInE1ELSS_1EEEEEENS4_6LayoutINS5_IJSC_SB_SB_EEENS5_IJSB_NSA_ILi0EEESX_EEEEENS5_IJNS4_10UnderscoreES10_S10_EEEEENS4_23SM90_TMA_LOAD_MULTICASTENS4_14ComposedLayoutINS4_7SwizzleILi2ELi4ELi3EEENS4_18smem_ptr_flag_bitsILi16EEENSV_INS5_IJNSA_ILi8EEESI_EEENS5_IJSI_SB_EEEEEEEvNS4_8identityENS4_13SM90_TMA_LOADES1D_vS1E_EENS_8epilogue10collective6detail29Sm90TmaWarpSpecializedAdapterINS1I_15DefaultEpilogueISK_SL_SL_NS1H_6thread17LinearCombinationISK_Li1EffLNS1M_9ScaleType4KindE0ELNS_15FloatRoundStyleE2ESK_EENS1_15EpilogueDefaultEEEEEvvEEEEvNT_6ParamsE,"a",@progbits
	.sectionflags	@""
	.align	4
.nv.constant0._ZN7cutlass13device_kernelINS_4gemm6kernel13GemmUniversalIN4cute5tupleIJiiiiEEENS1_10collective13CollectiveMmaINS1_34MainloopSm90TmaGmmaWarpSpecializedILi3ENS5_IJNS4_1CILi1EEENSA_ILi2EEESB_EEENS1_35KernelTmaWarpSpecializedCooperativeEEENS5_IJNSA_ILi256EEENSA_ILi64EEENSA_ILi32EEEEEENS_10bfloat16_tENS5_IJlSB_lEEESK_SL_NS4_8TiledMMAINS4_8MMA_AtomIJNS4_4SM904GMMA27MMA_64x64x16_F32BF16BF16_SSILNSP_5MajorE0ELSR_0ELNSP_7ScaleInE1ELSS_1EEEEEENS4_6LayoutINS5_IJSC_SB_SB_EEENS5_IJSB_NSA_ILi0EEESX_EEEEENS5_IJNS4_10UnderscoreES10_S10_EEEEENS4_23SM90_TMA_LOAD_MULTICASTENS4_14ComposedLayoutINS4_7SwizzleILi2ELi4ELi3EEENS4_18smem_ptr_flag_bitsILi16EEENSV_INS5_IJNSA_ILi8EEESI_EEENS5_IJSI_SB_EEEEEEEvNS4_8identityENS4_13SM90_TMA_LOADES1D_vS1E_EENS_8epilogue10collective6detail29Sm90TmaWarpSpecializedAdapterINS1I_15DefaultEpilogueISK_SL_SL_NS1H_6thread17LinearCombinationISK_Li1EffLNS1M_9ScaleType4KindE0ELNS_15FloatRoundStyleE2ESK_EENS1_15EpilogueDefaultEEEEEvvEEEEvNT_6ParamsE:
	.zero		1664


//--------------------- SYMBOLS --------------------------

	.type		.nv.reservedSmem.offset0,@object
	.size		.nv.reservedSmem.offset0,0x4
	.type		__assertfail,@function
